//
// Generated by NVIDIA NVVM Compiler
//
// Compiler Build ID: CL-36424714
// Cuda compilation tools, release 13.0, V13.0.88
// Based on NVVM 20.0.0
//

.version 9.0
.target sm_100
.address_size 64

	// .globl	compute_spike_times_kernel

.visible .entry compute_spike_times_kernel(
	.param .u64 .ptr .align 1 compute_spike_times_kernel_param_0,
	.param .u64 .ptr .align 1 compute_spike_times_kernel_param_1,
	.param .u64 .ptr .align 1 compute_spike_times_kernel_param_2,
	.param .u64 .ptr .align 1 compute_spike_times_kernel_param_3,
	.param .u64 .ptr .align 1 compute_spike_times_kernel_param_4,
	.param .f32 compute_spike_times_kernel_param_5,
	.param .f32 compute_spike_times_kernel_param_6,
	.param .f32 compute_spike_times_kernel_param_7,
	.param .f32 compute_spike_times_kernel_param_8,
	.param .f32 compute_spike_times_kernel_param_9,
	.param .u32 compute_spike_times_kernel_param_10,
	.param .u32 compute_spike_times_kernel_param_11,
	.param .u64 .ptr .align 1 compute_spike_times_kernel_param_12,
	.param .u64 .ptr .align 1 compute_spike_times_kernel_param_13,
	.param .u64 .ptr .align 1 compute_spike_times_kernel_param_14,
	.param .u64 .ptr .align 1 compute_spike_times_kernel_param_15,
	.param .u64 .ptr .align 1 compute_spike_times_kernel_param_16,
	.param .u64 .ptr .align 1 compute_spike_times_kernel_param_17
)
{
	.reg .pred 	%p<39>;
	.reg .b32 	%r<54>;
	.reg .b32 	%f<146>;
	.reg .b64 	%rd<99>;
	.reg .b64 	%fd<16>;

	ld.param.u64 	%rd19, [compute_spike_times_kernel_param_0];
	ld.param.f32 	%f53, [compute_spike_times_kernel_param_6];
	ld.param.f32 	%f54, [compute_spike_times_kernel_param_7];
	ld.param.f32 	%f56, [compute_spike_times_kernel_param_9];
	ld.param.u32 	%r13, [compute_spike_times_kernel_param_10];
	ld.param.u32 	%r14, [compute_spike_times_kernel_param_11];
	ld.param.u64 	%rd20, [compute_spike_times_kernel_param_12];
	ld.param.u64 	%rd21, [compute_spike_times_kernel_param_13];
	ld.param.u64 	%rd22, [compute_spike_times_kernel_param_14];
	ld.param.u64 	%rd23, [compute_spike_times_kernel_param_15];
	ld.param.u64 	%rd24, [compute_spike_times_kernel_param_16];
	ld.param.u64 	%rd25, [compute_spike_times_kernel_param_17];
	cvta.to.global.u64 	%rd1, %rd25;
	cvta.to.global.u64 	%rd2, %rd23;
	cvta.to.global.u64 	%rd3, %rd22;
	cvta.to.global.u64 	%rd4, %rd21;
	cvta.to.global.u64 	%rd5, %rd24;
	cvta.to.global.u64 	%rd26, %rd20;
	cvta.to.global.u64 	%rd27, %rd19;
	mov.u32 	%r15, %nctaid.x;
	mov.u32 	%r16, %tid.x;
	mov.u32 	%r17, %ctaid.x;
	mul.lo.s32 	%r18, %r13, %r16;
	cvt.s64.s32 	%rd6, %r18;
	mul.wide.s32 	%rd28, %r18, 4;
	add.s64 	%rd7, %rd27, %rd28;
	mad.lo.s32 	%r19, %r16, %r15, %r17;
	mul.lo.s32 	%r20, %r13, %r19;
	cvt.s64.s32 	%rd8, %r20;
	mul.lo.s32 	%r21, %r14, %r19;
	mul.wide.u32 	%rd29, %r19, 4;
	add.s64 	%rd9, %rd26, %rd29;
	cvt.s64.s32 	%rd10, %r21;
	setp.lt.s32 	%p1, %r13, 1;
	@%p1 bra 	$L__BB0_37;
	ld.param.f32 	%f131, [compute_spike_times_kernel_param_8];
	ld.param.f32 	%f130, [compute_spike_times_kernel_param_5];
	shl.b64 	%rd30, %rd10, 2;
	add.s64 	%rd11, %rd5, %rd30;
	cvt.f64.f32 	%fd1, %f130;
	mul.f32 	%f57, %f130, %f54;
	cvt.f64.f32 	%fd2, %f57;
	setp.neu.f32 	%p2, %f131, 0f00000000;
	abs.f32 	%f1, %f131;
	mul.f32 	%f2, %f1, 0f4B000000;
	neg.f32 	%f3, %f1;
	mov.b32 	%r22, %f2;
	and.b32  	%r23, %r22, 8388607;
	or.b32  	%r24, %r23, 1065353216;
	mov.b32 	%f4, %r24;
	@%p2 bra 	$L__BB0_13;
	mov.f32 	%f141, 0f00000000;
	mov.b32 	%r53, 0;
	mov.f32 	%f144, %f141;
$L__BB0_3:
	cvt.u64.u32 	%rd14, %r53;
	mul.wide.u32 	%rd31, %r53, 4;
	add.s64 	%rd15, %rd7, %rd31;
	ld.global.f32 	%f145, [%rd15];
	setp.eq.f32 	%p3, %f145, 0f7F800000;
	@%p3 bra 	$L__BB0_37;
	ld.param.u64 	%rd97, [compute_spike_times_kernel_param_4];
	ld.param.u64 	%rd95, [compute_spike_times_kernel_param_3];
	ld.param.u64 	%rd93, [compute_spike_times_kernel_param_2];
	cvt.u32.u64 	%r26, %rd14;
	add.s64 	%rd32, %rd14, %rd8;
	cvta.to.global.u64 	%rd33, %rd97;
	shl.b64 	%rd34, %rd32, 2;
	add.s64 	%rd35, %rd33, %rd34;
	ld.global.f32 	%f60, [%rd35];
	add.s64 	%rd36, %rd14, %rd6;
	cvta.to.global.u64 	%rd37, %rd93;
	shl.b64 	%rd38, %rd36, 2;
	add.s64 	%rd39, %rd37, %rd38;
	ld.global.f32 	%f61, [%rd39];
	fma.rn.f32 	%f141, %f60, %f61, %f141;
	cvta.to.global.u64 	%rd40, %rd95;
	add.s64 	%rd41, %rd40, %rd38;
	ld.global.f32 	%f62, [%rd41];
	fma.rn.f32 	%f144, %f60, %f62, %f144;
	add.s32 	%r53, %r26, 1;
	setp.ge.s32 	%p4, %r53, %r13;
	mov.f32 	%f143, 0f7F800000;
	@%p4 bra 	$L__BB0_6;
	ld.global.f32 	%f143, [%rd15+4];
$L__BB0_6:
	cvt.f64.f32 	%fd4, %f141;
	mul.f64 	%fd5, %fd4, 0d4010000000000000;
	mul.f64 	%fd3, %fd5, %fd1;
	min.f32 	%f79, %f56, %f143;
$L__BB0_7:
	mul.f32 	%f63, %f144, %f144;
	cvt.f64.f32 	%fd6, %f63;
	sub.f64 	%fd7, %fd6, %fd3;
	cvt.rn.f32.f64 	%f45, %fd7;
	setp.lt.f32 	%p5, %f45, 0f00000000;
	@%p5 bra 	$L__BB0_36;
	sqrt.rn.f32 	%f46, %f45;
	add.f32 	%f47, %f144, %f46;
	setp.eq.f32 	%p6, %f47, 0f00000000;
	@%p6 bra 	$L__BB0_36;
	add.f32 	%f64, %f141, %f141;
	div.rn.f32 	%f48, %f64, %f47;
	setp.lt.f32 	%p7, %f48, 0f00000000;
	@%p7 bra 	$L__BB0_36;
	lg2.approx.f32 	%f65, %f48;
	mul.f32 	%f66, %f65, 0f3F317218;
	mul.f32 	%f49, %f54, %f66;
	neg.f32 	%f67, %f49;
	div.rn.f32 	%f68, %f67, %f54;
	mul.f32 	%f69, %f68, 0f3FB8AA3B;
	ex2.approx.f32 	%f70, %f69;
	mul.f32 	%f71, %f144, %f70;
	mul.f32 	%f72, %f49, 0fC0000000;
	div.rn.f32 	%f73, %f72, %f54;
	mul.f32 	%f74, %f73, 0f3FB8AA3B;
	ex2.approx.f32 	%f75, %f74;
	mul.f32 	%f76, %f141, %f75;
	sub.f32 	%f77, %f71, %f76;
	mul.f32 	%f78, %f54, %f77;
	cvt.f64.f32 	%fd8, %f78;
	add.f64 	%fd9, %fd8, 0d3F1A36E2EB1C432D;
	setp.lt.f64 	%p8, %fd9, %fd2;
	@%p8 bra 	$L__BB0_36;
	setp.le.f32 	%p9, %f49, %f145;
	setp.lt.f32 	%p10, %f79, %f49;
	or.pred  	%p11, %p10, %p9;
	@%p11 bra 	$L__BB0_36;
	ld.global.u32 	%r27, [%rd9];
	mul.wide.s32 	%rd42, %r27, 4;
	add.s64 	%rd43, %rd11, %rd42;
	st.global.f32 	[%rd43], %f49;
	ld.global.s32 	%rd44, [%rd9];
	add.s64 	%rd45, %rd44, %rd10;
	shl.b64 	%rd46, %rd45, 2;
	add.s64 	%rd47, %rd4, %rd46;
	st.global.f32 	[%rd47], %f141;
	ld.global.s32 	%rd48, [%rd9];
	add.s64 	%rd49, %rd48, %rd10;
	shl.b64 	%rd50, %rd49, 2;
	add.s64 	%rd51, %rd3, %rd50;
	st.global.f32 	[%rd51], %f46;
	ld.global.s32 	%rd52, [%rd9];
	add.s64 	%rd53, %rd52, %rd10;
	shl.b64 	%rd54, %rd53, 2;
	add.s64 	%rd55, %rd2, %rd54;
	st.global.f32 	[%rd55], %f49;
	ld.global.u32 	%r28, [%rd9];
	cvt.s64.s32 	%rd56, %r28;
	mul.wide.s32 	%rd57, %r28, 4;
	add.s64 	%rd58, %rd11, %rd57;
	ld.global.f32 	%f145, [%rd58];
	add.s64 	%rd59, %rd56, %rd10;
	shl.b64 	%rd60, %rd59, 2;
	add.s64 	%rd61, %rd1, %rd60;
	st.global.f32 	[%rd61], %f48;
	mul.f32 	%f80, %f53, %f48;
	sub.f32 	%f144, %f144, %f80;
	ld.global.u32 	%r29, [%rd9];
	add.s32 	%r30, %r29, 1;
	st.global.u32 	[%rd9], %r30;
	setp.lt.s32 	%p12, %r30, %r14;
	@%p12 bra 	$L__BB0_7;
	bra.uni 	$L__BB0_37;
$L__BB0_13:
	neg.f32 	%f5, %f4;
	mov.f32 	%f133, 0f00000000;
	mov.b32 	%r50, 0;
	and.b32  	%r36, %r22, -8388608;
	mov.f32 	%f136, %f133;
$L__BB0_14:
	cvt.u64.u32 	%rd12, %r50;
	mul.wide.u32 	%rd62, %r50, 4;
	add.s64 	%rd13, %rd7, %rd62;
	ld.global.f32 	%f137, [%rd13];
	setp.eq.f32 	%p14, %f137, 0f7F800000;
	@%p14 bra 	$L__BB0_37;
	ld.param.u64 	%rd98, [compute_spike_times_kernel_param_4];
	ld.param.u64 	%rd96, [compute_spike_times_kernel_param_3];
	ld.param.u64 	%rd94, [compute_spike_times_kernel_param_2];
	cvt.u32.u64 	%r32, %rd12;
	add.s64 	%rd63, %rd12, %rd8;
	cvta.to.global.u64 	%rd64, %rd98;
	shl.b64 	%rd65, %rd63, 2;
	add.s64 	%rd66, %rd64, %rd65;
	ld.global.f32 	%f83, [%rd66];
	add.s64 	%rd67, %rd12, %rd6;
	cvta.to.global.u64 	%rd68, %rd94;
	shl.b64 	%rd69, %rd67, 2;
	add.s64 	%rd70, %rd68, %rd69;
	ld.global.f32 	%f84, [%rd70];
	fma.rn.f32 	%f133, %f83, %f84, %f133;
	cvta.to.global.u64 	%rd71, %rd96;
	add.s64 	%rd72, %rd71, %rd69;
	ld.global.f32 	%f85, [%rd72];
	fma.rn.f32 	%f136, %f83, %f85, %f136;
	add.s32 	%r50, %r32, 1;
	setp.ge.s32 	%p15, %r50, %r13;
	mov.f32 	%f135, 0f7F800000;
	@%p15 bra 	$L__BB0_17;
	ld.global.f32 	%f135, [%rd13+4];
$L__BB0_17:
	cvt.f64.f32 	%fd11, %f133;
	mul.f64 	%fd12, %fd11, 0dC010000000000000;
	min.f32 	%f128, %f56, %f135;
$L__BB0_18:
	mul.f32 	%f86, %f136, %f136;
	cvt.f64.f32 	%fd10, %f86;
	fma.rn.f64 	%fd13, %fd12, %fd1, %fd10;
	cvt.rn.f32.f64 	%f15, %fd13;
	setp.lt.f32 	%p16, %f15, 0f00000000;
	@%p16 bra 	$L__BB0_35;
	sqrt.rn.f32 	%f16, %f15;
	add.f32 	%f17, %f136, %f16;
	setp.eq.f32 	%p17, %f17, 0f00000000;
	@%p17 bra 	$L__BB0_35;
	add.f32 	%f87, %f133, %f133;
	div.rn.f32 	%f18, %f87, %f17;
	setp.lt.f32 	%p18, %f18, 0f00000000;
	@%p18 bra 	$L__BB0_35;
	lg2.approx.f32 	%f88, %f18;
	mul.f32 	%f89, %f88, 0f3F317218;
	mul.f32 	%f19, %f54, %f89;
	neg.f32 	%f90, %f19;
	div.rn.f32 	%f91, %f90, %f54;
	mul.f32 	%f92, %f91, 0f3FB8AA3B;
	ex2.approx.f32 	%f93, %f92;
	mul.f32 	%f94, %f136, %f93;
	mul.f32 	%f95, %f19, 0fC0000000;
	div.rn.f32 	%f96, %f95, %f54;
	mul.f32 	%f97, %f96, 0f3FB8AA3B;
	ex2.approx.f32 	%f98, %f97;
	mul.f32 	%f99, %f133, %f98;
	sub.f32 	%f100, %f94, %f99;
	mul.f32 	%f101, %f54, %f100;
	cvt.f64.f32 	%fd14, %f101;
	add.f64 	%fd15, %fd14, 0d3F1A36E2EB1C432D;
	setp.lt.f64 	%p19, %fd15, %fd2;
	@%p19 bra 	$L__BB0_35;
	abs.f32 	%f140, %f19;
	setp.lt.f32 	%p20, %f140, %f1;
	@%p20 bra 	$L__BB0_33;
	setp.gtu.f32 	%p21, %f140, %f2;
	@%p21 bra 	$L__BB0_30;
	div.approx.f32 	%f102, %f140, %f1;
	cvt.rzi.f32.f32 	%f138, %f102;
	fma.rn.f32 	%f22, %f3, %f138, %f140;
	mov.b32 	%r3, %f22;
	mov.b32 	%r33, %f1;
	setp.lt.u32 	%p22, %r3, %r33;
	@%p22 bra 	$L__BB0_29;
	setp.gt.u32 	%p23, %r3, -2147483648;
	@%p23 bra 	$L__BB0_28;
	add.f32 	%f138, %f138, 0f3F800000;
	add.f32 	%f103, %f1, %f1;
	setp.ltu.f32 	%p24, %f22, %f103;
	@%p24 bra 	$L__BB0_29;
	add.f32 	%f104, %f138, 0f3F800000;
	fma.rn.f32 	%f105, %f1, 0fC0400000, %f22;
	setp.ge.f32 	%p25, %f105, 0f00000000;
	add.f32 	%f106, %f104, 0f3F800000;
	selp.f32 	%f138, %f106, %f104, %p25;
	bra.uni 	$L__BB0_29;
$L__BB0_28:
	add.f32 	%f107, %f138, 0fBF800000;
	setp.lt.f32 	%p26, %f22, %f3;
	add.f32 	%f108, %f107, 0fBF800000;
	selp.f32 	%f138, %f108, %f107, %p26;
$L__BB0_29:
	fma.rn.f32 	%f140, %f3, %f138, %f140;
	bra.uni 	$L__BB0_33;
$L__BB0_30:
	mov.b32 	%r4, %f140;
	and.b32  	%r34, %r4, 8388607;
	or.b32  	%r51, %r34, 1065353216;
	mov.b32 	%f139, %r51;
	sub.s32 	%r37, %r4, %r36;
	and.b32  	%r38, %r37, -8388608;
	add.s32 	%r52, %r38, 192937984;
	setp.eq.s32 	%p27, %r52, 0;
	@%p27 bra 	$L__BB0_32;
$L__BB0_31:
	min.u32 	%r39, %r52, 192937984;
	add.s32 	%r40, %r51, %r39;
	mov.b32 	%f109, %r40;
	mov.b32 	%r41, %f2;
	and.b32  	%r42, %r41, 8388607;
	or.b32  	%r43, %r42, 1065353216;
	mov.b32 	%f110, %r43;
	rcp.approx.ftz.f32 	%f111, %f110;
	mul.f32 	%f112, %f111, %f109;
	fma.rn.f32 	%f113, %f5, %f112, %f109;
	fma.rn.f32 	%f114, %f113, %f111, %f112;
	fma.rn.f32 	%f115, %f5, %f114, %f109;
	fma.rz.f32 	%f116, %f115, %f111, %f114;
	cvt.rzi.f32.f32 	%f117, %f116;
	fma.rn.f32 	%f139, %f5, %f117, %f109;
	sub.s32 	%r52, %r52, %r39;
	mov.b32 	%r51, %f139;
	setp.ne.s32 	%p28, %r52, 0;
	setp.ne.s32 	%p29, %r51, 0;
	and.pred  	%p30, %p28, %p29;
	@%p30 bra 	$L__BB0_31;
$L__BB0_32:
	setp.leu.f32 	%p31, %f1, 0f00000000;
	setp.gt.u32 	%p32, %r4, 2139095039;
	mov.b32 	%r44, %f2;
	and.b32  	%r45, %r44, -8388608;
	mov.b32 	%f119, %r45;
	selp.f32 	%f120, 0f7FFFFFFF, %f119, %p32;
	selp.f32 	%f121, 0f7FFFFFFF, %f120, %p31;
	mul.f32 	%f122, %f139, 0f34000000;
	mul.f32 	%f140, %f121, %f122;
$L__BB0_33:
	ld.param.f32 	%f132, [compute_spike_times_kernel_param_8];
	abs.f32 	%f123, %f140;
	setp.nan.f32 	%p33, %f123, %f123;
	copysign.f32 	%f124, %f19, %f140;
	selp.f32 	%f125, %f140, %f124, %p33;
	sub.f32 	%f126, %f132, %f125;
	add.f32 	%f127, %f19, %f126;
	setp.le.f32 	%p34, %f127, %f137;
	setp.lt.f32 	%p35, %f128, %f127;
	or.pred  	%p36, %p35, %p34;
	@%p36 bra 	$L__BB0_35;
	ld.global.u32 	%r46, [%rd9];
	mul.wide.s32 	%rd73, %r46, 4;
	add.s64 	%rd74, %rd11, %rd73;
	st.global.f32 	[%rd74], %f127;
	ld.global.s32 	%rd75, [%rd9];
	add.s64 	%rd76, %rd75, %rd10;
	shl.b64 	%rd77, %rd76, 2;
	add.s64 	%rd78, %rd4, %rd77;
	st.global.f32 	[%rd78], %f133;
	ld.global.s32 	%rd79, [%rd9];
	add.s64 	%rd80, %rd79, %rd10;
	shl.b64 	%rd81, %rd80, 2;
	add.s64 	%rd82, %rd3, %rd81;
	st.global.f32 	[%rd82], %f16;
	ld.global.s32 	%rd83, [%rd9];
	add.s64 	%rd84, %rd83, %rd10;
	shl.b64 	%rd85, %rd84, 2;
	add.s64 	%rd86, %rd2, %rd85;
	st.global.f32 	[%rd86], %f19;
	ld.global.u32 	%r47, [%rd9];
	cvt.s64.s32 	%rd87, %r47;
	mul.wide.s32 	%rd88, %r47, 4;
	add.s64 	%rd89, %rd11, %rd88;
	ld.global.f32 	%f137, [%rd89];
	add.s64 	%rd90, %rd87, %rd10;
	shl.b64 	%rd91, %rd90, 2;
	add.s64 	%rd92, %rd1, %rd91;
	st.global.f32 	[%rd92], %f18;
	mul.f32 	%f129, %f53, %f18;
	sub.f32 	%f136, %f136, %f129;
	ld.global.u32 	%r48, [%rd9];
	add.s32 	%r49, %r48, 1;
	st.global.u32 	[%rd9], %r49;
	setp.lt.s32 	%p37, %r49, %r14;
	@%p37 bra 	$L__BB0_18;
	bra.uni 	$L__BB0_37;
$L__BB0_35:
	setp.eq.s32 	%p38, %r50, %r13;
	@%p38 bra 	$L__BB0_37;
	bra.uni 	$L__BB0_14;
$L__BB0_36:
	setp.ne.s32 	%p13, %r53, %r13;
	@%p13 bra 	$L__BB0_3;
$L__BB0_37:
	ret;

}


// ===== COMPILED SASS (sm_100) =====

	.target	sm_100

	.elftype	@"ET_EXEC"


//--------------------- .note.nv.tkinfo           --------------------------
	.section	.note.nv.tkinfo,"",@"SHT_NOTE"
	.sectionflags	@"SHF_NOTE_NV_TKINFO"
	.tkinfo
        /*0018*/ 	.word	0x00000002
        /*0030*/ 	.string	""
        /*0030*/ 	.string	"ptxas"
        /*0030*/ 	.string	"Cuda compilation tools, release 13.0, V13.0.88"
        /*0030*/ 	.string	"Build cuda_13.0.r13.0/compiler.36424714_0"
        /*0030*/ 	.string	"-arch sm_100 -m 64 "



//--------------------- .note.nv.cuinfo           --------------------------
	.section	.note.nv.cuinfo,"",@"SHT_NOTE"
	.sectionflags	@"SHF_NOTE_NV_CUINFO"
        /*0018*/ 	.short	0x0002
        /*001a*/ 	.short	0x0064
        /*001c*/ 	.short	0x0082
	.zero		2


//--------------------- .nv.info                  --------------------------
	.section	.nv.info,"",@"SHT_CUDA_INFO"
	.align	4


	//----- nvinfo : EIATTR_REGCOUNT
	.align		4
        /*0000*/ 	.byte	0x04, 0x2f
        /*0002*/ 	.short	(.L_1 - .L_0)
	.align		4
.L_0:
        /*0004*/ 	.word	index@(compute_spike_times_kernel)
        /*0008*/ 	.word	0x0000002c


	//----- nvinfo : EIATTR_FRAME_SIZE
	.align		4
.L_1:
        /*000c*/ 	.byte	0x04, 0x11
        /*000e*/ 	.short	(.L_3 - .L_2)
	.align		4
.L_2:
        /*0010*/ 	.word	index@($__internal_1_$__cuda_sm3x_div_rn_noftz_f32_slowpath)
        /*0014*/ 	.word	0x00000000


	//----- nvinfo : EIATTR_FRAME_SIZE
	.align		4
.L_3:
        /*0018*/ 	.byte	0x04, 0x11
        /*001a*/ 	.short	(.L_5 - .L_4)
	.align		4
.L_4:
        /*001c*/ 	.word	index@($__internal_0_$__cuda_sm20_sqrt_rn_f32_slowpath)
        /*0020*/ 	.word	0x00000000


	//----- nvinfo : EIATTR_FRAME_SIZE
	.align		4
.L_5:
        /*0024*/ 	.byte	0x04, 0x11
        /*0026*/ 	.short	(.L_7 - .L_6)
	.align		4
.L_6:
        /*0028*/ 	.word	index@(compute_spike_times_kernel)
        /*002c*/ 	.word	0x00000000


	//----- nvinfo : EIATTR_MIN_STACK_SIZE
	.align		4
.L_7:
        /*0030*/ 	.byte	0x04, 0x12
        /*0032*/ 	.short	(.L_9 - .L_8)
	.align		4
.L_8:
        /*0034*/ 	.word	index@(compute_spike_times_kernel)
        /*0038*/ 	.word	0x00000000
.L_9:


//--------------------- .nv.compat                --------------------------
	.section	.nv.compat,"",@"SHT_CUDA_COMPAT_INFO"
	.align	4
        /*0000*/ 	.byte	0x02, 0x09, 0x00, 0x00, 0x02, 0x02, 0x01, 0x00, 0x02, 0x05, 0x05, 0x00, 0x03, 0x07, 0x01, 0x01
        /*0010*/ 	.byte	0x02, 0x03, 0x00, 0x00, 0x02, 0x06, 0x01, 0x00, 0x04, 0x0b, 0x08, 0x00, 0x01, 0x00, 0x00, 0x00
        /*0020*/ 	.byte	0x00, 0x00, 0x00, 0x00


//--------------------- .nv.info.compute_spike_times_kernel --------------------------
	.section	.nv.info.compute_spike_times_kernel,"",@"SHT_CUDA_INFO"
	.sectionflags	@""
	.align	4


	//----- nvinfo : EIATTR_CUDA_API_VERSION
	.align		4
        /*0000*/ 	.byte	0x04, 0x37
        /*0002*/ 	.short	(.L_11 - .L_10)
.L_10:
        /*0004*/ 	.word	0x00000082


	//----- nvinfo : EIATTR_KPARAM_INFO
	.align		4
.L_11:
        /*0008*/ 	.byte	0x04, 0x17
        /*000a*/ 	.short	(.L_13 - .L_12)
.L_12:
        /*000c*/ 	.word	0x00000000
        /*0010*/ 	.short	0x0011
        /*0012*/ 	.short	0x0070
        /*0014*/ 	.byte	0x00, 0xf5, 0x21, 0x00


	//----- nvinfo : EIATTR_KPARAM_INFO
	.align		4
.L_13:
        /*0018*/ 	.byte	0x04, 0x17
        /*001a*/ 	.short	(.L_15 - .L_14)
.L_14:
        /*001c*/ 	.word	0x00000000
        /*0020*/ 	.short	0x0010
        /*0022*/ 	.short	0x0068
        /*0024*/ 	.byte	0x00, 0xf5, 0x21, 0x00


	//----- nvinfo : EIATTR_KPARAM_INFO
	.align		4
.L_15:
        /*0028*/ 	.byte	0x04, 0x17
        /*002a*/ 	.short	(.L_17 - .L_16)
.L_16:
        /*002c*/ 	.word	0x00000000
        /*0030*/ 	.short	0x000f
        /*0032*/ 	.short	0x0060
        /*0034*/ 	.byte	0x00, 0xf5, 0x21, 0x00


	//----- nvinfo : EIATTR_KPARAM_INFO
	.align		4
.L_17:
        /*0038*/ 	.byte	0x04, 0x17
        /*003a*/ 	.short	(.L_19 - .L_18)
.L_18:
        /*003c*/ 	.word	0x00000000
        /*0040*/ 	.short	0x000e
        /*0042*/ 	.short	0x0058
        /*0044*/ 	.byte	0x00, 0xf5, 0x21, 0x00


	//----- nvinfo : EIATTR_KPARAM_INFO
	.align		4
.L_19:
        /*0048*/ 	.byte	0x04, 0x17
        /*004a*/ 	.short	(.L_21 - .L_20)
.L_20:
        /*004c*/ 	.word	0x00000000
        /*0050*/ 	.short	0x000d
        /*0052*/ 	.short	0x0050
        /*0054*/ 	.byte	0x00, 0xf5, 0x21, 0x00


	//----- nvinfo : EIATTR_KPARAM_INFO
	.align		4
.L_21:
        /*0058*/ 	.byte	0x04, 0x17
        /*005a*/ 	.short	(.L_23 - .L_22)
.L_22:
        /*005c*/ 	.word	0x00000000
        /*0060*/ 	.short	0x000c
        /*0062*/ 	.short	0x0048
        /*0064*/ 	.byte	0x00, 0xf5, 0x21, 0x00


	//----- nvinfo : EIATTR_KPARAM_INFO
	.align		4
.L_23:
        /*0068*/ 	.byte	0x04, 0x17
        /*006a*/ 	.short	(.L_25 - .L_24)
.L_24:
        /*006c*/ 	.word	0x00000000
        /*0070*/ 	.short	0x000b
        /*0072*/ 	.short	0x0040
        /*0074*/ 	.byte	0x00, 0xf0, 0x11, 0x00


	//----- nvinfo : EIATTR_KPARAM_INFO
	.align		4
.L_25:
        /*0078*/ 	.byte	0x04, 0x17
        /*007a*/ 	.short	(.L_27 - .L_26)
.L_26:
        /*007c*/ 	.word	0x00000000
        /*0080*/ 	.short	0x000a
        /*0082*/ 	.short	0x003c
        /*0084*/ 	.byte	0x00, 0xf0, 0x11, 0x00


	//----- nvinfo : EIATTR_KPARAM_INFO
	.align		4
.L_27:
        /*0088*/ 	.byte	0x04, 0x17
        /*008a*/ 	.short	(.L_29 - .L_28)
.L_28:
        /*008c*/ 	.word	0x00000000
        /*0090*/ 	.short	0x0009
        /*0092*/ 	.short	0x0038
        /*0094*/ 	.byte	0x00, 0xf0, 0x11, 0x00


	//----- nvinfo : EIATTR_KPARAM_INFO
	.align		4
.L_29:
        /*0098*/ 	.byte	0x04, 0x17
        /*009a*/ 	.short	(.L_31 - .L_30)
.L_30:
        /*009c*/ 	.word	0x00000000
        /*00a0*/ 	.short	0x0008
        /*00a2*/ 	.short	0x0034
        /*00a4*/ 	.byte	0x00, 0xf0, 0x11, 0x00


	//----- nvinfo : EIATTR_KPARAM_INFO
	.align		4
.L_31:
        /*00a8*/ 	.byte	0x04, 0x17
        /*00aa*/ 	.short	(.L_33 - .L_32)
.L_32:
        /*00ac*/ 	.word	0x00000000
        /*00b0*/ 	.short	0x0007
        /*00b2*/ 	.short	0x0030
        /*00b4*/ 	.byte	0x00, 0xf0, 0x11, 0x00


	//----- nvinfo : EIATTR_KPARAM_INFO
	.align		4
.L_33:
        /*00b8*/ 	.byte	0x04, 0x17
        /*00ba*/ 	.short	(.L_35 - .L_34)
.L_34:
        /*00bc*/ 	.word	0x00000000
        /*00c0*/ 	.short	0x0006
        /*00c2*/ 	.short	0x002c
        /*00c4*/ 	.byte	0x00, 0xf0, 0x11, 0x00


	//----- nvinfo : EIATTR_KPARAM_INFO
	.align		4
.L_35:
        /*00c8*/ 	.byte	0x04, 0x17
        /*00ca*/ 	.short	(.L_37 - .L_36)
.L_36:
        /*00cc*/ 	.word	0x00000000
        /*00d0*/ 	.short	0x0005
        /*00d2*/ 	.short	0x0028
        /*00d4*/ 	.byte	0x00, 0xf0, 0x11, 0x00


	//----- nvinfo : EIATTR_KPARAM_INFO
	.align		4
.L_37:
        /*00d8*/ 	.byte	0x04, 0x17
        /*00da*/ 	.short	(.L_39 - .L_38)
.L_38:
        /*00dc*/ 	.word	0x00000000
        /*00e0*/ 	.short	0x0004
        /*00e2*/ 	.short	0x0020
        /*00e4*/ 	.byte	0x00, 0xf5, 0x21, 0x00


	//----- nvinfo : EIATTR_KPARAM_INFO
	.align		4
.L_39:
        /*00e8*/ 	.byte	0x04, 0x17
        /*00ea*/ 	.short	(.L_41 - .L_40)
.L_40:
        /*00ec*/ 	.word	0x00000000
        /*00f0*/ 	.short	0x0003
        /*00f2*/ 	.short	0x0018
        /*00f4*/ 	.byte	0x00, 0xf5, 0x21, 0x00


	//----- nvinfo : EIATTR_KPARAM_INFO
	.align		4
.L_41:
        /*00f8*/ 	.byte	0x04, 0x17
        /*00fa*/ 	.short	(.L_43 - .L_42)
.L_42:
        /*00fc*/ 	.word	0x00000000
        /*0100*/ 	.short	0x0002
        /*0102*/ 	.short	0x0010
        /*0104*/ 	.byte	0x00, 0xf5, 0x21, 0x00


	//----- nvinfo : EIATTR_KPARAM_INFO
	.align		4
.L_43:
        /*0108*/ 	.byte	0x04, 0x17
        /*010a*/ 	.short	(.L_45 - .L_44)
.L_44:
        /*010c*/ 	.word	0x00000000
        /*0110*/ 	.short	0x0001
        /*0112*/ 	.short	0x0008
        /*0114*/ 	.byte	0x00, 0xf5, 0x21, 0x00


	//----- nvinfo : EIATTR_KPARAM_INFO
	.align		4
.L_45:
        /*0118*/ 	.byte	0x04, 0x17
        /*011a*/ 	.short	(.L_47 - .L_46)
.L_46:
        /*011c*/ 	.word	0x00000000
        /*0120*/ 	.short	0x0000
        /*0122*/ 	.short	0x0000
        /*0124*/ 	.byte	0x00, 0xf5, 0x21, 0x00


	//----- nvinfo : EIATTR_SPARSE_MMA_MASK
	.align		4
.L_47:
        /*0128*/ 	.byte	0x03, 0x50
        /*012a*/ 	.short	0x0000


	//----- nvinfo : EIATTR_MAXREG_COUNT
	.align		4
        /*012c*/ 	.byte	0x03, 0x1b
        /*012e*/ 	.short	0x00ff


	//----- nvinfo : EIATTR_MERCURY_ISA_VERSION
	.align		4
        /*0130*/ 	.byte	0x03, 0x5f
        /*0132*/ 	.short	0x0101


	//----- nvinfo : EIATTR_VRC_CTA_INIT_COUNT
	.align		4
        /*0134*/ 	.byte	0x02, 0x4a
	.zero		1
	.zero		1


	//----- nvinfo : EIATTR_EXIT_INSTR_OFFSETS
	.align		4
        /*0138*/ 	.byte	0x04, 0x1c
        /*013a*/ 	.short	(.L_49 - .L_48)


	//   ....[0]....
.L_48:
        /*013c*/ 	.word	0x00000060


	//   ....[1]....
        /*0140*/ 	.word	0x000002c0


	//   ....[2]....
        /*0144*/ 	.word	0x00000d60


	//   ....[3]....
        /*0148*/ 	.word	0x00000dc0


	//   ....[4]....
        /*014c*/ 	.word	0x00000e00


	//   ....[5]....
        /*0150*/ 	.word	0x00001b90


	//   ....[6]....
        /*0154*/ 	.word	0x00001bf0


	//   ....[7]....
        /*0158*/ 	.word	0x00001e90


	//----- nvinfo : EIATTR_CRS_STACK_SIZE
	.align		4
.L_49:
        /*015c*/ 	.byte	0x04, 0x1e
        /*015e*/ 	.short	(.L_51 - .L_50)
.L_50:
        /*0160*/ 	.word	0x00000000


	//----- nvinfo : EIATTR_CBANK_PARAM_SIZE
	.align		4
.L_51:
        /*0164*/ 	.byte	0x03, 0x19
        /*0166*/ 	.short	0x0078


	//----- nvinfo : EIATTR_PARAM_CBANK
	.align		4
        /*0168*/ 	.byte	0x04, 0x0a
        /*016a*/ 	.short	(.L_53 - .L_52)
	.align		4
.L_52:
        /*016c*/ 	.word	index@(.nv.constant0.compute_spike_times_kernel)
        /*0170*/ 	.short	0x0380
        /*0172*/ 	.short	0x0078


	//----- nvinfo : EIATTR_SW_WAR
	.align		4
.L_53:
        /*0174*/ 	.byte	0x04, 0x36
        /*0176*/ 	.short	(.L_55 - .L_54)
.L_54:
        /*0178*/ 	.word	0x00000008
.L_55:


//--------------------- .nv.callgraph             --------------------------
	.section	.nv.callgraph,"",@"SHT_CUDA_CALLGRAPH"
	.align	4
	.sectionentsize	8
	.align		4
        /*0000*/ 	.word	0x00000000
	.align		4
        /*0004*/ 	.word	0xffffffff
	.align		4
        /*0008*/ 	.word	0x00000000
	.align		4
        /*000c*/ 	.word	0xfffffffe
	.align		4
        /*0010*/ 	.word	0x00000000
	.align		4
        /*0014*/ 	.word	0xfffffffd
	.align		4
        /*0018*/ 	.word	0x00000000
	.align		4
        /*001c*/ 	.word	0xfffffffc


//--------------------- .text.compute_spike_times_kernel --------------------------
	.section	.text.compute_spike_times_kernel,"ax",@progbits
	.align	128
        .global         compute_spike_times_kernel
        .type           compute_spike_times_kernel,@function
        .size           compute_spike_times_kernel,(.L_x_54 - compute_spike_times_kernel)
        .other          compute_spike_times_kernel,@"STO_CUDA_ENTRY STV_DEFAULT"
compute_spike_times_kernel:
.text.compute_spike_times_kernel:
[----:B------:R-:W-:Y:S08]  /*0000*/  LDC R1, c[0x0][0x37c] ;  /* 0x0000df00ff017b82 */ /* 0x000ff00000000800 */
[----:B------:R-:W0:Y:S01]  /*0010*/  LDC R7, c[0x0][0x3bc] ;  /* 0x0000ef00ff077b82 */ /* 0x000e220000000800 */
[----:B------:R-:W1:Y:S01]  /*0020*/  S2R R6, SR_TID.X ;  /* 0x0000000000067919 */ /* 0x000e620000002100 */
[----:B------:R-:W2:Y:S01]  /*0030*/  LDCU UR4, c[0x0][0x370] ;  /* 0x00006e00ff0477ac */ /* 0x000ea20008000800 */
[----:B------:R-:W3:Y:S01]  /*0040*/  S2R R3, SR_CTAID.X ;  /* 0x0000000000037919 */ /* 0x000ee20000002500 */
[----:B0-----:R-:W-:-:S13]  /*0050*/  ISETP.GE.AND P0, PT, R7, 0x1, PT ;  /* 0x000000010700780c */ /* 0x001fda0003f06270 */
[----:B-123--:R-:W-:Y:S05]  /*0060*/  @!P0 EXIT ;  /* 0x000000000000894d */ /* 0x00efea0003800000 */
[----:B------:R-:W0:Y:S01]  /*0070*/  LDC.64 R12, c[0x0][0x3b0] ;  /* 0x0000ec00ff0c7b82 */ /* 0x000e220000000a00 */
[----:B------:R-:W1:Y:S01]  /*0080*/  LDCU UR8, c[0x0][0x3a8] ;  /* 0x00007500ff0877ac */ /* 0x000e620008000800 */
[C---:B------:R-:W-:Y:S02]  /*0090*/  IMAD R3, R6.reuse, UR4, R3 ;  /* 0x0000000406037c24 */ /* 0x040fe4000f8e0203 */
[-C--:B------:R-:W-:Y:S01]  /*00a0*/  IMAD R6, R6, R7.reuse, RZ ;  /* 0x0000000706067224 */ /* 0x080fe200078e02ff */
[----:B------:R-:W2:Y:S01]  /*00b0*/  LDCU UR5, c[0x0][0x3c0] ;  /* 0x00007800ff0577ac */ /* 0x000ea20008000800 */
[----:B------:R-:W-:Y:S02]  /*00c0*/  IMAD R7, R3, R7, RZ ;  /* 0x0000000703077224 */ /* 0x000fe400078e02ff */
[----:B------:R-:W3:Y:S01]  /*00d0*/  LDC.64 R18, c[0x0][0x3c8] ;  /* 0x0000f200ff127b82 */ /* 0x000ee20000000a00 */
[----:B------:R-:W4:Y:S01]  /*00e0*/  LDCU.64 UR6, c[0x0][0x3e8] ;  /* 0x00007d00ff0677ac */ /* 0x000f220008000a00 */
[----:B------:R-:W-:-:S02]  /*00f0*/  SHF.R.S32.HI R9, RZ, 0x1f, R6 ;  /* 0x0000001fff097819 */ /* 0x000fc40000011406 */
[----:B------:R-:W-:-:S04]  /*0100*/  SHF.R.S32.HI R10, RZ, 0x1f, R7 ;  /* 0x0000001fff0a7819 */ /* 0x000fc80000011407 */
[----:B------:R-:W5:Y:S01]  /*0110*/  LDC.64 R14, c[0x0][0x380] ;  /* 0x0000e000ff0e7b82 */ /* 0x000f620000000a00 */
[----:B-1----:R-:W1:Y:S01]  /*0120*/  F2F.F64.F32 R24, UR8 ;  /* 0x0000000800187d10 */ /* 0x002e620008201800 */
[----:B--2---:R-:W-:Y:S02]  /*0130*/  IMAD R5, R3, UR5, RZ ;  /* 0x0000000503057c24 */ /* 0x004fe4000f8e02ff */
[----:B0-----:R-:W-:Y:S01]  /*0140*/  FMUL R20, R12, UR8 ;  /* 0x000000080c147c20 */ /* 0x001fe20008400000 */
[C---:B------:R-:W-:Y:S01]  /*0150*/  FSETP.NEU.AND P0, PT, R13.reuse, RZ, PT ;  /* 0x000000ff0d00720b */ /* 0x040fe20003f0d000 */
[----:B------:R-:W0:Y:S01]  /*0160*/  LDCU.64 UR4, c[0x0][0x358] ;  /* 0x00006b00ff0477ac */ /* 0x000e220008000a00 */
[----:B------:R-:W-:Y:S01]  /*0170*/  FMUL R2, |R13|, 8388608 ;  /* 0x4b0000000d027820 */ /* 0x000fe20000400200 */
[----:B------:R-:W-:Y:S02]  /*0180*/  SHF.R.S32.HI R8, RZ, 0x1f, R5 ;  /* 0x0000001fff087819 */ /* 0x000fe40000011405 */
[----:B------:R-:W2:Y:S01]  /*0190*/  F2F.F64.F32 R20, R20 ;  /* 0x0000001400147310 */ /* 0x000ea20000201800 */
[----:B----4-:R-:W-:Y:S01]  /*01a0*/  LEA R22, P1, R5, UR6, 0x2 ;  /* 0x0000000605167c11 */ /* 0x010fe2000f8210ff */
[----:B---3--:R-:W-:-:S03]  /*01b0*/  IMAD.WIDE.U32 R18, R3, 0x4, R18 ;  /* 0x0000000403127825 */ /* 0x008fc600078e0012 */
[----:B------:R-:W-:Y:S01]  /*01c0*/  LEA.HI.X R23, R5, UR7, R8, 0x2, P1 ;  /* 0x0000000705177c11 */ /* 0x000fe200088f1408 */
[----:B-----5:R-:W-:Y:S02]  /*01d0*/  IMAD.WIDE R14, R6, 0x4, R14 ;  /* 0x00000004060e7825 */ /* 0x020fe400078e020e */
[----:B-1----:R-:W-:Y:S06]  /*01e0*/  @P0 BRA `(.L_x_0) ;  /* 0x0000000800f80947 */ /* 0x002fec0003800000 */
[----:B------:R-:W-:Y:S01]  /*01f0*/  BSSY.RECONVERGENT B0, `(.L_x_1) ;  /* 0x00000bc000007945 */ /* 0x000fe20003800200 */
[----:B------:R-:W-:Y:S01]  /*0200*/  IMAD.MOV.U32 R26, RZ, RZ, RZ ;  /* 0x000000ffff1a7224 */ /* 0x000fe200078e00ff */
[----:B------:R-:W1:Y:S01]  /*0210*/  LDCU UR21, c[0x0][0x3b0] ;  /* 0x00007600ff1577ac */ /* 0x000e620008000800 */
[----:B------:R-:W-:Y:S02]  /*0220*/  IMAD.MOV.U32 R33, RZ, RZ, RZ ;  /* 0x000000ffff217224 */ /* 0x000fe400078e00ff */
[----:B------:R-:W-:Y:S01]  /*0230*/  IMAD.MOV.U32 R31, RZ, RZ, RZ ;  /* 0x000000ffff1f7224 */ /* 0x000fe200078e00ff */
[----:B------:R-:W3:Y:S01]  /*0240*/  LDCU UR22, c[0x0][0x3c0] ;  /* 0x00007800ff1677ac */ /* 0x000ee20008000800 */
[----:B------:R-:W4:Y:S01]  /*0250*/  LDCU UR20, c[0x0][0x3ac] ;  /* 0x00007580ff1477ac */ /* 0x000f220008000800 */
[----:B------:R-:W0:Y:S01]  /*0260*/  LDCU.64 UR16, c[0x0][0x3e0] ;  /* 0x00007c00ff1077ac */ /* 0x000e220008000a00 */
[----:B------:R-:W0:Y:S01]  /*0270*/  LDCU.64 UR18, c[0x0][0x3f0] ;  /* 0x00007e00ff1277ac */ /* 0x000e220008000a00 */
[----:B------:R-:W0:Y:S02]  /*0280*/  LDCU.128 UR12, c[0x0][0x3d0] ;  /* 0x00007a00ff0c77ac */ /* 0x000e240008000c00 */
.L_x_15:
[----:B------:R-:W-:-:S05]  /*0290*/  IMAD.WIDE.U32 R2, R33, 0x4, R14 ;  /* 0x0000000421027825 */ /* 0x000fca00078e000e */
[----:B0-----:R-:W5:Y:S02]  /*02a0*/  LDG.E R0, desc[UR4][R2.64] ;  /* 0x0000000402007981 */ /* 0x001f64000c1e1900 */
[----:B-----5:R-:W-:-:S13]  /*02b0*/  FSETP.NEU.AND P0, PT, R0, +INF , PT ;  /* 0x7f8000000000780b */ /* 0x020fda0003f0d000 */
[----:B-1-34-:R-:W-:Y:S05]  /*02c0*/  @!P0 EXIT ;  /* 0x000000000000894d */ /* 0x01afea0003800000 */
[----:B------:R-:W0:Y:S01]  /*02d0*/  LDCU.128 UR8, c[0x0][0x390] ;  /* 0x00007200ff0877ac */ /* 0x000e220008000c00 */
[-C--:B------:R-:W-:Y:S02]  /*02e0*/  IADD3 R4, P1, PT, R6, R33.reuse, RZ ;  /* 0x0000002106047210 */ /* 0x080fe40007f3e0ff */
[----:B------:R-:W-:Y:S01]  /*02f0*/  IADD3 R13, P0, PT, R7, R33, RZ ;  /* 0x00000021070d7210 */ /* 0x000fe20007f1e0ff */
[----:B------:R-:W1:Y:S01]  /*0300*/  LDCU.64 UR6, c[0x0][0x3a0] ;  /* 0x00007400ff0677ac */ /* 0x000e620008000a00 */
[----:B------:R-:W-:Y:S01]  /*0310*/  SHF.L.U32 R34, R4, 0x2, RZ ;  /* 0x0000000204227819 */ /* 0x000fe200000006ff */
[----:B------:R-:W-:Y:S02]  /*0320*/  IMAD.X R11, RZ, RZ, R9, P1 ;  /* 0x000000ffff0b7224 */ /* 0x000fe400008e0609 */
[----:B------:R-:W-:-:S03]  /*0330*/  IMAD.X R28, RZ, RZ, R10, P0 ;  /* 0x000000ffff1c7224 */ /* 0x000fc600000e060a */
[----:B------:R-:W-:Y:S02]  /*0340*/  SHF.L.U64.HI R4, R4, 0x2, R11 ;  /* 0x0000000204047819 */ /* 0x000fe4000001020b */
[----:B0-----:R-:W-:Y:S02]  /*0350*/  IADD3 R16, P1, PT, R34, UR8, RZ ;  /* 0x0000000822107c10 */ /* 0x001fe4000ff3e0ff */
[C---:B-1----:R-:W-:Y:S01]  /*0360*/  LEA R12, P0, R13.reuse, UR6, 0x2 ;  /* 0x000000060d0c7c11 */ /* 0x042fe2000f8010ff */
[----:B------:R-:W0:Y:S01]  /*0370*/  LDCU UR6, c[0x0][0x3bc] ;  /* 0x00007780ff0677ac */ /* 0x000e220008000800 */
[----:B------:R-:W-:Y:S02]  /*0380*/  IADD3.X R17, PT, PT, R4, UR9, RZ, P1, !PT ;  /* 0x0000000904117c10 */ /* 0x000fe40008ffe4ff */
[----:B------:R-:W-:-:S04]  /*0390*/  LEA.HI.X R13, R13, UR7, R28, 0x2, P0 ;  /* 0x000000070d0d7c11 */ /* 0x000fc800080f141c */
[----:B------:R-:W3:Y:S04]  /*03a0*/  LDG.E R17, desc[UR4][R16.64] ;  /* 0x0000000410117981 */ /* 0x000ee8000c1e1900 */
[----:B------:R-:W3:Y:S01]  /*03b0*/  LDG.E R12, desc[UR4][R12.64] ;  /* 0x000000040c0c7981 */ /* 0x000ee2000c1e1900 */
[----:B------:R-:W-:Y:S01]  /*03c0*/  VIADD R33, R33, 0x1 ;  /* 0x0000000121217836 */ /* 0x000fe20000000000 */
[----:B------:R-:W-:-:S04]  /*03d0*/  IADD3 R34, P1, PT, R34, UR10, RZ ;  /* 0x0000000a22227c10 */ /* 0x000fc8000ff3e0ff */
[----:B0-----:R-:W-:Y:S01]  /*03e0*/  ISETP.GE.AND P0, PT, R33, UR6, PT ;  /* 0x0000000621007c0c */ /* 0x001fe2000bf06270 */
[----:B------:R-:W-:Y:S01]  /*03f0*/  IMAD.MOV.U32 R27, RZ, RZ, 0x7f800000 ;  /* 0x7f800000ff1b7424 */ /* 0x000fe200078e00ff */
[----:B------:R-:W-:Y:S01]  /*0400*/  IADD3.X R35, PT, PT, R4, UR11, RZ, P1, !PT ;  /* 0x0000000b04237c10 */ /* 0x000fe20008ffe4ff */
[----:B------:R-:W0:Y:S04]  /*0410*/  LDCU UR6, c[0x0][0x3b8] ;  /* 0x00007700ff0677ac */ /* 0x000e280008000800 */
[----:B------:R-:W4:Y:S06]  /*0420*/  LDG.E R34, desc[UR4][R34.64] ;  /* 0x0000000422227981 */ /* 0x000f2c000c1e1900 */
[----:B------:R-:W0:Y:S01]  /*0430*/  @!P0 LDG.E R27, desc[UR4][R2.64+0x4] ;  /* 0x00000404021b8981 */ /* 0x000e22000c1e1900 */
[----:B------:R-:W-:Y:S01]  /*0440*/  BSSY.RECONVERGENT B1, `(.L_x_2) ;  /* 0x0000093000017945 */ /* 0x000fe20003800200 */
[----:B---3--:R-:W-:-:S04]  /*0450*/  FFMA R26, R12, R17, R26 ;  /* 0x000000110c1a7223 */ /* 0x008fc8000000001a */
[----:B------:R-:W1:Y:S02]  /*0460*/  F2F.F64.F32 R28, R26 ;  /* 0x0000001a001c7310 */ /* 0x000e640000201800 */
[----:B-1----:R-:W-:Y:S01]  /*0470*/  DMUL R28, R28, 4 ;  /* 0x401000001c1c7828 */ /* 0x002fe20000000000 */
[----:B----4-:R-:W-:Y:S01]  /*0480*/  FFMA R31, R12, R34, R31 ;  /* 0x000000220c1f7223 */ /* 0x010fe2000000001f */
[----:B0-----:R-:W-:-:S06]  /*0490*/  FMNMX R27, R27, UR6, PT ;  /* 0x000000061b1b7c09 */ /* 0x001fcc000b800000 */
[----:B------:R-:W-:Y:S01]  /*04a0*/  DMUL R38, R24, R28 ;  /* 0x0000001c18267228 */ /* 0x000fe20000000000 */
[----:B------:R-:W-:-:S10]  /*04b0*/  IMAD.MOV.U32 R29, RZ, RZ, R0 ;  /* 0x000000ffff1d7224 */ /* 0x000fd400078e0000 */
.L_x_14:
[----:B------:R-:W-:-:S04]  /*04c0*/  FMUL R0, R31, R31 ;  /* 0x0000001f1f007220 */ /* 0x000fc80000400000 */
[----:B------:R-:W0:Y:S02]  /*04d0*/  F2F.F64.F32 R2, R0 ;  /* 0x0000000000027310 */ /* 0x000e240000201800 */
[----:B0-----:R-:W-:-:S06]  /*04e0*/  DADD R2, -R38, R2 ;  /* 0x0000000026027229 */ /* 0x001fcc0000000102 */
[----:B------:R-:W0:Y:S02]  /*04f0*/  F2F.F32.F64 R0, R2 ;  /* 0x0000000200007310 */ /* 0x000e240000301000 */
[----:B0-----:R-:W-:-:S13]  /*0500*/  FSETP.GEU.AND P0, PT, R0, RZ, PT ;  /* 0x000000ff0000720b */ /* 0x001fda0003f0e000 */
[----:B-----5:R-:W-:Y:S05]  /*0510*/  @!P0 BRA `(.L_x_3) ;  /* 0x0000000800148947 */ /* 0x020fea0003800000 */
[----:B------:R-:W-:Y:S01]  /*0520*/  IADD3 R2, PT, PT, R0, -0xd000000, RZ ;  /* 0xf300000000027810 */ /* 0x000fe20007ffe0ff */
[----:B------:R0:W1:Y:S01]  /*0530*/  MUFU.RSQ R3, R0 ;  /* 0x0000000000037308 */ /* 0x0000620000001400 */
[----:B------:R-:W-:Y:S02]  /*0540*/  BSSY.RECONVERGENT B2, `(.L_x_4) ;  /* 0x000000d000027945 */ /* 0x000fe40003800200 */
[----:B------:R-:W-:-:S13]  /*0550*/  ISETP.GT.U32.AND P0, PT, R2, 0x727fffff, PT ;  /* 0x727fffff0200780c */ /* 0x000fda0003f04070 */
[----:B0-----:R-:W-:Y:S05]  /*0560*/  @!P0 BRA `(.L_x_5) ;  /* 0x0000000000188947 */ /* 0x001fea0003800000 */
[----:B------:R-:W-:Y:S01]  /*0570*/  BSSY.RECONVERGENT B3, `(.L_x_6) ;  /* 0x0000003000037945 */ /* 0x000fe20003800200 */
[----:B------:R-:W-:-:S07]  /*0580*/  MOV R34, 0x5a0 ;  /* 0x000005a000227802 */ /* 0x000fce0000000f00 */
[----:B-12---:R-:W-:Y:S05]  /*0590*/  CALL.REL.NOINC `($__internal_0_$__cuda_sm20_sqrt_rn_f32_slowpath) ;  /* 0x0000001800407944 */ /* 0x006fea0003c00000 */
[----:B------:R-:W-:Y:S05]  /*05a0*/  BSYNC.RECONVERGENT B3 ;  /* 0x0000000000037941 */ /* 0x000fea0003800200 */
.L_x_6:
[----:B------:R-:W-:Y:S01]  /*05b0*/  IMAD.MOV.U32 R17, RZ, RZ, R3 ;  /* 0x000000ffff117224 */ /* 0x000fe200078e0003 */
[----:B------:R-:W-:Y:S06]  /*05c0*/  BRA `(.L_x_7) ;  /* 0x0000000000107947 */ /* 0x000fec0003800000 */
.L_x_5:
[----:B-1----:R-:W-:Y:S01]  /*05d0*/  FMUL.FTZ R17, R0, R3 ;  /* 0x0000000300117220 */ /* 0x002fe20000410000 */
[----:B------:R-:W-:-:S03]  /*05e0*/  FMUL.FTZ R2, R3, 0.5 ;  /* 0x3f00000003027820 */ /* 0x000fc60000410000 */
[----:B------:R-:W-:-:S04]  /*05f0*/  FFMA R0, -R17, R17, R0 ;  /* 0x0000001111007223 */ /* 0x000fc80000000100 */
[----:B------:R-:W-:-:S07]  /*0600*/  FFMA R17, R0, R2, R17 ;  /* 0x0000000200117223 */ /* 0x000fce0000000011 */
.L_x_7:
[----:B------:R-:W-:Y:S05]  /*0610*/  BSYNC.RECONVERGENT B2 ;  /* 0x0000000000027941 */ /* 0x000fea0003800200 */
.L_x_4:
[----:B------:R-:W-:-:S05]  /*0620*/  FADD R11, R31, R17 ;  /* 0x000000111f0b7221 */ /* 0x000fca0000000000 */
[----:B------:R-:W-:-:S13]  /*0630*/  FSETP.NEU.AND P0, PT, R11, RZ, PT ;  /* 0x000000ff0b00720b */ /* 0x000fda0003f0d000 */
[----:B------:R-:W-:Y:S05]  /*0640*/  @!P0 BRA `(.L_x_3) ;  /* 0x0000000400c88947 */ /* 0x000fea0003800000 */
[----:B------:R-:W0:Y:S01]  /*0650*/  MUFU.RCP R2, R11 ;  /* 0x0000000b00027308 */ /* 0x000e220000001000 */
[----:B------:R-:W-:Y:S01]  /*0660*/  FADD R0, R26, R26 ;  /* 0x0000001a1a007221 */ /* 0x000fe20000000000 */
[----:B------:R-:W-:Y:S06]  /*0670*/  BSSY.RECONVERGENT B2, `(.L_x_8) ;  /* 0x000000c000027945 */ /* 0x000fec0003800200 */
[----:B------:R-:W1:Y:S01]  /*0680*/  FCHK P0, R0, R11 ;  /* 0x0000000b00007302 */ /* 0x000e620000000000 */
[----:B0-----:R-:W-:-:S04]  /*0690*/  FFMA R3, -R11, R2, 1 ;  /* 0x3f8000000b037423 */ /* 0x001fc80000000102 */
[----:B------:R-:W-:-:S04]  /*06a0*/  FFMA R3, R2, R3, R2 ;  /* 0x0000000302037223 */ /* 0x000fc80000000002 */
[----:B------:R-:W-:-:S04]  /*06b0*/  FFMA R16, R0, R3, RZ ;  /* 0x0000000300107223 */ /* 0x000fc800000000ff */
[----:B------:R-:W-:-:S04]  /*06c0*/  FFMA R2, -R11, R16, R0 ;  /* 0x000000100b027223 */ /* 0x000fc80000000100 */
[----:B------:R-:W-:Y:S01]  /*06d0*/  FFMA R16, R3, R2, R16 ;  /* 0x0000000203107223 */ /* 0x000fe20000000010 */
[----:B-1----:R-:W-:Y:S06]  /*06e0*/  @!P0 BRA `(.L_x_9) ;  /* 0x0000000000108947 */ /* 0x002fec0003800000 */
[----:B------:R-:W-:Y:S01]  /*06f0*/  IMAD.MOV.U32 R3, RZ, RZ, R11 ;  /* 0x000000ffff037224 */ /* 0x000fe200078e000b */
[----:B------:R-:W-:-:S07]  /*0700*/  MOV R4, 0x720 ;  /* 0x0000072000047802 */ /* 0x000fce0000000f00 */
[----:B--2---:R-:W-:Y:S05]  /*0710*/  CALL.REL.NOINC `($__internal_1_$__cuda_sm3x_div_rn_noftz_f32_slowpath) ;  /* 0x0000001800347944 */ /* 0x004fea0003c00000 */
[----:B------:R-:W-:-:S07]  /*0720*/  IMAD.MOV.U32 R16, RZ, RZ, R0 ;  /* 0x000000ffff107224 */ /* 0x000fce00078e0000 */
.L_x_9:
[----:B------:R-:W-:Y:S05]  /*0730*/  BSYNC.RECONVERGENT B2 ;  /* 0x0000000000027941 */ /* 0x000fea0003800200 */
.L_x_8:
[----:B------:R-:W-:-:S13]  /*0740*/  FSETP.GEU.AND P0, PT, R16, RZ, PT ;  /* 0x000000ff1000720b */ /* 0x000fda0003f0e000 */
[----:B------:R-:W-:Y:S05]  /*0750*/  @!P0 BRA `(.L_x_3) ;  /* 0x0000000400848947 */ /* 0x000fea0003800000 */
[----:B------:R-:W0:Y:S01]  /*0760*/  LDC R13, c[0x0][0x3b0] ;  /* 0x0000ec00ff0d7b82 */ /* 0x000e220000000800 */
[C---:B------:R-:W-:Y:S01]  /*0770*/  FMUL R3, R16.reuse, 16777216 ;  /* 0x4b80000010037820 */ /* 0x040fe20000400000 */
[----:B------:R-:W-:Y:S01]  /*0780*/  FSETP.GEU.AND P0, PT, |R16|, 1.175494350822287508e-38, PT ;  /* 0x008000001000780b */ /* 0x000fe20003f0e200 */
[----:B------:R-:W-:Y:S03]  /*0790*/  BSSY.RECONVERGENT B2, `(.L_x_10) ;  /* 0x0000013000027945 */ /* 0x000fe60003800200 */
[----:B------:R-:W-:-:S04]  /*07a0*/  FSEL R3, R3, R16, !P0 ;  /* 0x0000001003037208 */ /* 0x000fc80004000000 */
[----:B------:R-:W1:Y:S08]  /*07b0*/  MUFU.LG2 R0, R3 ;  /* 0x0000000300007308 */ /* 0x000e700000000c00 */
[----:B0-----:R-:W0:Y:S01]  /*07c0*/  MUFU.RCP R4, R13 ;  /* 0x0000000d00047308 */ /* 0x001e220000001000 */
[----:B-1----:R-:W-:-:S04]  /*07d0*/  @!P0 FADD R0, R0, -24 ;  /* 0xc1c0000000008421 */ /* 0x002fc80000000000 */
[----:B------:R-:W-:-:S04]  /*07e0*/  FMUL R2, R0, 0.69314718246459960938 ;  /* 0x3f31721800027820 */ /* 0x000fc80000400000 */
[----:B------:R-:W-:-:S04]  /*07f0*/  FMUL R2, R2, R13 ;  /* 0x0000000d02027220 */ /* 0x000fc80000400000 */
[----:B------:R-:W1:Y:S01]  /*0800*/  FCHK P0, -R2, R13 ;  /* 0x0000000d02007302 */ /* 0x000e620000000100 */
[----:B0-----:R-:W-:-:S04]  /*0810*/  FFMA R11, R4, -R13, 1 ;  /* 0x3f800000040b7423 */ /* 0x001fc8000000080d */
[----:B------:R-:W-:-:S04]  /*0820*/  FFMA R11, R4, R11, R4 ;  /* 0x0000000b040b7223 */ /* 0x000fc80000000004 */
[----:B------:R-:W-:-:S04]  /*0830*/  FFMA R0, -R2, R11, RZ ;  /* 0x0000000b02007223 */ /* 0x000fc800000001ff */
[----:B------:R-:W-:-:S04]  /*0840*/  FFMA R4, R0, -R13, -R2 ;  /* 0x8000000d00047223 */ /* 0x000fc80000000802 */
[----:B------:R-:W-:Y:S01]  /*0850*/  FFMA R0, R11, R4, R0 ;  /* 0x000000040b007223 */ /* 0x000fe20000000000 */
[----:B-1----:R-:W-:Y:S06]  /*0860*/  @!P0 BRA `(.L_x_11) ;  /* 0x0000000000148947 */ /* 0x002fec0003800000 */
[----:B------:R-:W0:Y:S01]  /*0870*/  LDCU UR6, c[0x0][0x3b0] ;  /* 0x00007600ff0677ac */ /* 0x000e220008000800 */
[----:B------:R-:W-:Y:S01]  /*0880*/  FADD R0, -R2, -RZ ;  /* 0x800000ff02007221 */ /* 0x000fe20000000100 */
[----:B------:R-:W-:Y:S01]  /*0890*/  MOV R4, 0x8c0 ;  /* 0x000008c000047802 */ /* 0x000fe20000000f00 */
[----:B0-----:R-:W-:-:S07]  /*08a0*/  IMAD.U32 R3, RZ, RZ, UR6 ;  /* 0x00000006ff037e24 */ /* 0x001fce000f8e00ff */
[----:B--2---:R-:W-:Y:S05]  /*08b0*/  CALL.REL.NOINC `($__internal_1_$__cuda_sm3x_div_rn_noftz_f32_slowpath) ;  /* 0x0000001400cc7944 */ /* 0x004fea0003c00000 */
.L_x_11:
[----:B------:R-:W-:Y:S05]  /*08c0*/  BSYNC.RECONVERGENT B2 ;  /* 0x0000000000027941 */ /* 0x000fea0003800200 */
.L_x_10:
[----:B------:R-:W0:Y:S01]  /*08d0*/  LDC R35, c[0x0][0x3b0] ;  /* 0x0000ec00ff237b82 */ /* 0x000e220000000800 */
[----:B------:R-:W-:Y:S01]  /*08e0*/  FMUL R3, R0, 1.4426950216293334961 ;  /* 0x3fb8aa3b00037820 */ /* 0x000fe20000400000 */
[----:B------:R-:W-:Y:S01]  /*08f0*/  FMUL R28, R2, -2 ;  /* 0xc0000000021c7820 */ /* 0x000fe20000400000 */
[----:B------:R-:W-:Y:S03]  /*0900*/  BSSY.RECONVERGENT B2, `(.L_x_12) ;  /* 0x0000013000027945 */ /* 0x000fe60003800200 */
[----:B------:R-:W-:-:S13]  /*0910*/  FSETP.GEU.AND P1, PT, R3, -126, PT ;  /* 0xc2fc00000300780b */ /* 0x000fda0003f2e000 */
[----:B------:R-:W-:-:S04]  /*0920*/  @!P1 FMUL R3, R3, 0.5 ;  /* 0x3f00000003039820 */ /* 0x000fc80000400000 */
[----:B------:R-:W1:Y:S08]  /*0930*/  MUFU.EX2 R4, R3 ;  /* 0x0000000300047308 */ /* 0x000e700000000800 */
[----:B0-----:R-:W0:Y:S08]  /*0940*/  MUFU.RCP R0, R35 ;  /* 0x0000002300007308 */ /* 0x001e300000001000 */
[----:B------:R-:W3:Y:S01]  /*0950*/  FCHK P0, R28, R35 ;  /* 0x000000231c007302 */ /* 0x000ee20000000000 */
[----:B-1----:R-:W-:-:S04]  /*0960*/  @!P1 FMUL R4, R4, R4 ;  /* 0x0000000404049220 */ /* 0x002fc80000400000 */
[----:B------:R-:W-:Y:S01]  /*0970*/  FMUL R13, R31, R4 ;  /* 0x000000041f0d7220 */ /* 0x000fe20000400000 */
[----:B0-----:R-:W-:-:S04]  /*0980*/  FFMA R11, R0, -R35, 1 ;  /* 0x3f800000000b7423 */ /* 0x001fc80000000823 */
[----:B------:R-:W-:-:S04]  /*0990*/  FFMA R0, R0, R11, R0 ;  /* 0x0000000b00007223 */ /* 0x000fc80000000000 */
[----:B------:R-:W-:-:S04]  /*09a0*/  FFMA R11, R0, R28, RZ ;  /* 0x0000001c000b7223 */ /* 0x000fc800000000ff */
[----:B------:R-:W-:-:S04]  /*09b0*/  FFMA R12, R11, -R35, R28 ;  /* 0x800000230b0c7223 */ /* 0x000fc8000000001c */
[----:B------:R-:W-:Y:S01]  /*09c0*/  FFMA R0, R0, R12, R11 ;  /* 0x0000000c00007223 */ /* 0x000fe2000000000b */
[----:B---3--:R-:W-:Y:S06]  /*09d0*/  @!P0 BRA `(.L_x_13) ;  /* 0x0000000000148947 */ /* 0x008fec0003800000 */
[----:B------:R-:W0:Y:S01]  /*09e0*/  LDCU UR6, c[0x0][0x3b0] ;  /* 0x00007600ff0677ac */ /* 0x000e220008000800 */
[----:B------:R-:W-:Y:S02]  /*09f0*/  MOV R0, R28 ;  /* 0x0000001c00007202 */ /* 0x000fe40000000f00 */
[----:B------:R-:W-:Y:S01]  /*0a00*/  MOV R4, 0xa30 ;  /* 0x00000a3000047802 */ /* 0x000fe20000000f00 */
[----:B0-----:R-:W-:-:S07]  /*0a10*/  IMAD.U32 R3, RZ, RZ, UR6 ;  /* 0x00000006ff037e24 */ /* 0x001fce000f8e00ff */
[----:B--2---:R-:W-:Y:S05]  /*0a20*/  CALL.REL.NOINC `($__internal_1_$__cuda_sm3x_div_rn_noftz_f32_slowpath) ;  /* 0x0000001400707944 */ /* 0x004fea0003c00000 */
.L_x_13:
[----:B------:R-:W-:Y:S05]  /*0a30*/  BSYNC.RECONVERGENT B2 ;  /* 0x0000000000027941 */ /* 0x000fea0003800200 */
.L_x_12:
[----:B------:R-:W-:Y:S01]  /*0a40*/  FMUL R0, R0, 1.4426950216293334961 ;  /* 0x3fb8aa3b00007820 */ /* 0x000fe20000400000 */
[----:B------:R-:W-:Y:S01]  /*0a50*/  UMOV UR6, 0xeb1c432d ;  /* 0xeb1c432d00067882 */ /* 0x000fe20000000000 */
[----:B------:R-:W-:-:S03]  /*0a60*/  UMOV UR7, 0x3f1a36e2 ;  /* 0x3f1a36e200077882 */ /* 0x000fc60000000000 */
[----:B------:R-:W-:-:S13]  /*0a70*/  FSETP.GEU.AND P0, PT, R0, -126, PT ;  /* 0xc2fc00000000780b */ /* 0x000fda0003f0e000 */
[----:B------:R-:W-:-:S04]  /*0a80*/  @!P0 FMUL R0, R0, 0.5 ;  /* 0x3f00000000008820 */ /* 0x000fc80000400000 */
[----:B------:R-:W0:Y:S02]  /*0a90*/  MUFU.EX2 R3, R0 ;  /* 0x0000000000037308 */ /* 0x000e240000000800 */
[----:B0-----:R-:W-:Y:S01]  /*0aa0*/  @!P0 FMUL R3, R3, R3 ;  /* 0x0000000303038220 */ /* 0x001fe20000400000 */
[----:B------:R-:W-:-:S03]  /*0ab0*/  FSETP.GTU.AND P0, PT, R2, R29, PT ;  /* 0x0000001d0200720b */ /* 0x000fc60003f0c000 */
[----:B------:R-:W-:Y:S01]  /*0ac0*/  FFMA R13, -R26, R3, R13 ;  /* 0x000000031a0d7223 */ /* 0x000fe2000000010d */
[----:B------:R-:W-:-:S03]  /*0ad0*/  FSETP.LT.OR P0, PT, R27, R2, !P0 ;  /* 0x000000021b00720b */ /* 0x000fc60004701400 */
[----:B------:R-:W-:-:S04]  /*0ae0*/  FMUL R3, R13, UR21 ;  /* 0x000000150d037c20 */ /* 0x000fc80008400000 */
[----:B------:R-:W0:Y:S02]  /*0af0*/  F2F.F64.F32 R12, R3 ;  /* 0x00000003000c7310 */ /* 0x000e240000201800 */
[----:B0-----:R-:W-:-:S08]  /*0b00*/  DADD R12, R12, UR6 ;  /* 0x000000060c0c7e29 */ /* 0x001fd00008000000 */
[----:B--2---:R-:W-:-:S14]  /*0b10*/  DSETP.LT.OR P0, PT, R12, R20, P0 ;  /* 0x000000140c00722a */ /* 0x004fdc0000701400 */
[----:B------:R-:W-:Y:S05]  /*0b20*/  @P0 BRA `(.L_x_3) ;  /* 0x0000000000900947 */ /* 0x000fea0003800000 */
[----:B------:R-:W2:Y:S02]  /*0b30*/  LDG.E R13, desc[UR4][R18.64] ;  /* 0x00000004120d7981 */ /* 0x000ea4000c1e1900 */
[----:B--2---:R-:W-:-:S05]  /*0b40*/  IMAD.WIDE R12, R13, 0x4, R22 ;  /* 0x000000040d0c7825 */ /* 0x004fca00078e0216 */
[----:B------:R-:W-:Y:S04]  /*0b50*/  STG.E desc[UR4][R12.64], R2 ;  /* 0x000000020c007986 */ /* 0x000fe8000c101904 */
[----:B------:R-:W2:Y:S02]  /*0b60*/  LDG.E R0, desc[UR4][R18.64] ;  /* 0x0000000412007981 */ /* 0x000ea4000c1e1900 */
[----:B--2---:R-:W-:-:S04]  /*0b70*/  IADD3 R3, P0, PT, R5, R0, RZ ;  /* 0x0000000005037210 */ /* 0x004fc80007f1e0ff */
[----:B------:R-:W-:Y:S02]  /*0b80*/  LEA.HI.X.SX32 R0, R0, R8, 0x1, P0 ;  /* 0x0000000800007211 */ /* 0x000fe400000f0eff */
[----:B------:R-:W-:-:S04]  /*0b90*/  LEA R28, P0, R3, UR12, 0x2 ;  /* 0x0000000c031c7c11 */ /* 0x000fc8000f8010ff */
[----:B------:R-:W-:-:S05]  /*0ba0*/  LEA.HI.X R29, R3, UR13, R0, 0x2, P0 ;  /* 0x0000000d031d7c11 */ /* 0x000fca00080f1400 */
[----:B------:R0:W-:Y:S04]  /*0bb0*/  STG.E desc[UR4][R28.64], R26 ;  /* 0x0000001a1c007986 */ /* 0x0001e8000c101904 */
        /* <DEDUP_REMOVED lines=12> */
[----:B0-----:R-:W2:Y:S02]  /*0c80*/  LDG.E R29, desc[UR4][R18.64] ;  /* 0x00000004121d7981 */ /* 0x001ea4000c1e1900 */
[----:B--2---:R-:W-:-:S04]  /*0c90*/  IADD3 R0, P0, PT, R5, R29, RZ ;  /* 0x0000001d05007210 */ /* 0x004fc80007f1e0ff */
[C---:B------:R-:W-:Y:S01]  /*0ca0*/  LEA.HI.X.SX32 R3, R29.reuse, R8, 0x1, P0 ;  /* 0x000000081d037211 */ /* 0x040fe200000f0eff */
[----:B------:R-:W-:Y:S01]  /*0cb0*/  IMAD.WIDE R28, R29, 0x4, R22 ;  /* 0x000000041d1c7825 */ /* 0x000fe200078e0216 */
[----:B------:R-:W-:-:S04]  /*0cc0*/  LEA R12, P0, R0, UR18, 0x2 ;  /* 0x00000012000c7c11 */ /* 0x000fc8000f8010ff */
[----:B------:R-:W-:Y:S01]  /*0cd0*/  LEA.HI.X R13, R0, UR19, R3, 0x2, P0 ;  /* 0x00000013000d7c11 */ /* 0x000fe200080f1403 */
[----:B------:R1:W5:Y:S04]  /*0ce0*/  LDG.E R29, desc[UR4][R28.64] ;  /* 0x000000041c1d7981 */ /* 0x000368000c1e1900 */
[----:B------:R1:W-:Y:S04]  /*0cf0*/  STG.E desc[UR4][R12.64], R16 ;  /* 0x000000100c007986 */ /* 0x0003e8000c101904 */
[----:B------:R-:W2:Y:S01]  /*0d00*/  LDG.E R0, desc[UR4][R18.64] ;  /* 0x0000000412007981 */ /* 0x000ea2000c1e1900 */
[----:B------:R-:W-:Y:S01]  /*0d10*/  FFMA R31, -R16, UR20, R31 ;  /* 0x00000014101f7c23 */ /* 0x000fe2000800011f */
[----:B--2---:R-:W-:-:S05]  /*0d20*/  VIADD R3, R0, 0x1 ;  /* 0x0000000100037836 */ /* 0x004fca0000000000 */
[----:B------:R1:W-:Y:S01]  /*0d30*/  STG.E desc[UR4][R18.64], R3 ;  /* 0x0000000312007986 */ /* 0x0003e2000c101904 */
[----:B------:R-:W-:-:S13]  /*0d40*/  ISETP.GE.AND P0, PT, R3, UR22, PT ;  /* 0x0000001603007c0c */ /* 0x000fda000bf06270 */
[----:B-1----:R-:W-:Y:S05]  /*0d50*/  @!P0 BRA `(.L_x_14) ;  /* 0xfffffff400d88947 */ /* 0x002fea000383ffff */
[----:B------:R-:W-:Y:S05]  /*0d60*/  EXIT ;  /* 0x000000000000794d */ /* 0x000fea0003800000 */
.L_x_3:
[----:B------:R-:W-:Y:S05]  /*0d70*/  BSYNC.RECONVERGENT B1 ;  /* 0x0000000000017941 */ /* 0x000fea0003800200 */
.L_x_2:
[----:B------:R-:W0:Y:S02]  /*0d80*/  LDCU UR6, c[0x0][0x3bc] ;  /* 0x00007780ff0677ac */ /* 0x000e240008000800 */
[----:B0-----:R-:W-:-:S13]  /*0d90*/  ISETP.NE.AND P0, PT, R33, UR6, PT ;  /* 0x0000000621007c0c */ /* 0x001fda000bf05270 */
[----:B------:R-:W-:Y:S05]  /*0da0*/  @P0 BRA `(.L_x_15) ;  /* 0xfffffff400380947 */ /* 0x000fea000383ffff */
[----:B------:R-:W-:Y:S05]  /*0db0*/  BSYNC.RECONVERGENT B0 ;  /* 0x0000000000007941 */ /* 0x000fea0003800200 */
.L_x_1:
[----:B------:R-:W-:Y:S05]  /*0dc0*/  EXIT ;  /* 0x000000000000794d */ /* 0x000fea0003800000 */
.L_x_0:
[----:B0-----:R-:W3:Y:S01]  /*0dd0*/  LDG.E R16, desc[UR4][R14.64] ;  /* 0x000000040e107981 */ /* 0x001ee2000c1e1900 */
[----:B------:R-:W-:Y:S01]  /*0de0*/  FADD R13, |R13|, -RZ ;  /* 0x800000ff0d0d7221 */ /* 0x000fe20000000200 */
[----:B---3--:R-:W-:-:S13]  /*0df0*/  FSETP.NEU.AND P0, PT, R16, +INF , PT ;  /* 0x7f8000001000780b */ /* 0x008fda0003f0d000 */
[----:B------:R-:W-:Y:S05]  /*0e00*/  @!P0 EXIT ;  /* 0x000000000000894d */ /* 0x000fea0003800000 */
[----:B------:R-:W-:Y:S01]  /*0e10*/  BSSY.RECONVERGENT B0, `(.L_x_16) ;  /* 0x0000107000007945 */ /* 0x000fe20003800200 */
[----:B------:R-:W-:Y:S02]  /*0e20*/  LOP3.LUT R17, R2, 0xff800000, RZ, 0xc0, !PT ;  /* 0xff80000002117812 */ /* 0x000fe400078ec0ff */
[----:B------:R-:W-:Y:S02]  /*0e30*/  CS2R R26, SRZ ;  /* 0x00000000001a7805 */ /* 0x000fe4000001ff00 */
[----:B------:R-:W-:Y:S01]  /*0e40*/  CS2R R28, SRZ ;  /* 0x00000000001c7805 */ /* 0x000fe2000001ff00 */
[----:B------:R-:W-:Y:S02]  /*0e50*/  IMAD.MOV.U32 R30, RZ, RZ, R14 ;  /* 0x000000ffff1e7224 */ /* 0x000fe400078e000e */
[----:B------:R-:W-:-:S07]  /*0e60*/  IMAD.MOV.U32 R31, RZ, RZ, R15 ;  /* 0x000000ffff1f7224 */ /* 0x000fce00078e000f */
.L_x_38:
[----:B------:R-:W0:Y:S01]  /*0e70*/  LDCU.64 UR6, c[0x0][0x3a0] ;  /* 0x00007400ff0677ac */ /* 0x000e220008000a00 */
[-C--:B------:R-:W-:Y:S01]  /*0e80*/  IADD3 R32, P0, PT, R6, R28.reuse, RZ ;  /* 0x0000001c06207210 */ /* 0x080fe20007f1e0ff */
[----:B------:R-:W1:Y:S03]  /*0e90*/  LDCU.128 UR8, c[0x0][0x390] ;  /* 0x00007200ff0877ac */ /* 0x000e660008000c00 */
[----:B------:R-:W-:Y:S02]  /*0ea0*/  IADD3.X R3, PT, PT, R9, R29, RZ, P0, !PT ;  /* 0x0000001d09037210 */ /* 0x000fe400007fe4ff */
[----:B------:R-:W-:Y:S02]  /*0eb0*/  IADD3 R4, P0, PT, R7, R28, RZ ;  /* 0x0000001c07047210 */ /* 0x000fe40007f1e0ff */
[C---:B------:R-:W-:Y:S01]  /*0ec0*/  SHF.L.U64.HI R0, R32.reuse, 0x2, R3 ;  /* 0x0000000220007819 */ /* 0x040fe20000010203 */
[----:B------:R-:W-:-:S02]  /*0ed0*/  IMAD.SHL.U32 R32, R32, 0x4, RZ ;  /* 0x0000000420207824 */ /* 0x000fc400078e00ff */
[----:B------:R-:W-:Y:S01]  /*0ee0*/  IMAD.X R3, R10, 0x1, R29, P0 ;  /* 0x000000010a037824 */ /* 0x000fe200000e061d */
[----:B0-----:R-:W-:Y:S01]  /*0ef0*/  LEA R36, P0, R4, UR6, 0x2 ;  /* 0x0000000604247c11 */ /* 0x001fe2000f8010ff */
[----:B------:R-:W0:Y:S01]  /*0f00*/  LDCU UR6, c[0x0][0x3bc] ;  /* 0x00007780ff0677ac */ /* 0x000e220008000800 */
[----:B-1----:R-:W-:Y:S02]  /*0f10*/  IADD3 R34, P1, PT, R32, UR8, RZ ;  /* 0x0000000820227c10 */ /* 0x002fe4000ff3e0ff */
[----:B------:R-:W-:Y:S02]  /*0f20*/  LEA.HI.X R37, R4, UR7, R3, 0x2, P0 ;  /* 0x0000000704257c11 */ /* 0x000fe400080f1403 */
[----:B------:R-:W-:-:S03]  /*0f30*/  IADD3.X R35, PT, PT, R0, UR9, RZ, P1, !PT ;  /* 0x0000000900237c10 */ /* 0x000fc60008ffe4ff */
[----:B------:R-:W3:Y:S01]  /*0f40*/  LDG.E R36, desc[UR4][R36.64] ;  /* 0x0000000424247981 */ /* 0x000ee2000c1e1900 */
[----:B------:R-:W-:-:S03]  /*0f50*/  VIADD R28, R28, 0x1 ;  /* 0x000000011c1c7836 */ /* 0x000fc60000000000 */
[----:B------:R-:W3:Y:S01]  /*0f60*/  LDG.E R35, desc[UR4][R34.64] ;  /* 0x0000000422237981 */ /* 0x000ee2000c1e1900 */
[----:B------:R-:W-:Y:S01]  /*0f70*/  IADD3 R32, P1, PT, R32, UR10, RZ ;  /* 0x0000000a20207c10 */ /* 0x000fe2000ff3e0ff */
[----:B------:R-:W-:Y:S01]  /*0f80*/  IMAD.MOV.U32 R29, RZ, RZ, 0x7f800000 ;  /* 0x7f800000ff1d7424 */ /* 0x000fe200078e00ff */
[----:B0-----:R-:W-:Y:S01]  /*0f90*/  ISETP.GE.AND P0, PT, R28, UR6, PT ;  /* 0x000000061c007c0c */ /* 0x001fe2000bf06270 */
[----:B------:R-:W0:Y:S01]  /*0fa0*/  LDCU UR6, c[0x0][0x3b8] ;  /* 0x00007700ff0677ac */ /* 0x000e220008000800 */
[----:B------:R-:W-:-:S05]  /*0fb0*/  IADD3.X R33, PT, PT, R0, UR11, RZ, P1, !PT ;  /* 0x0000000b00217c10 */ /* 0x000fca0008ffe4ff */
[----:B------:R-:W4:Y:S06]  /*0fc0*/  LDG.E R32, desc[UR4][R32.64] ;  /* 0x0000000420207981 */ /* 0x000f2c000c1e1900 */
[----:B------:R-:W0:Y:S01]  /*0fd0*/  @!P0 LDG.E R29, desc[UR4][R30.64+0x4] ;  /* 0x000004041e1d8981 */ /* 0x000e22000c1e1900 */
[----:B---3--:R-:W-:-:S04]  /*0fe0*/  FFMA R26, R36, R35, R26 ;  /* 0x00000023241a7223 */ /* 0x008fc8000000001a */
[----:B------:R-:W1:Y:S01]  /*0ff0*/  F2F.F64.F32 R38, R26 ;  /* 0x0000001a00267310 */ /* 0x000e620000201800 */
[----:B----4-:R-:W-:Y:S01]  /*1000*/  FFMA R27, R36, R32, R27 ;  /* 0x00000020241b7223 */ /* 0x010fe2000000001b */
[----:B0-----:R-:W-:Y:S01]  /*1010*/  FMNMX R29, R29, UR6, PT ;  /* 0x000000061d1d7c09 */ /* 0x001fe2000b800000 */
[----:B-1----:R-:W-:-:S11]  /*1020*/  DMUL R38, R38, -4 ;  /* 0xc010000026267828 */ /* 0x002fd60000000000 */
.L_x_39:
[----:B------:R-:W-:-:S04]  /*1030*/  FMUL R0, R27, R27 ;  /* 0x0000001b1b007220 */ /* 0x000fc80000400000 */
[----:B------:R-:W0:Y:S02]  /*1040*/  F2F.F64.F32 R30, R0 ;  /* 0x00000000001e7310 */ /* 0x000e240000201800 */
[----:B0-----:R-:W-:-:S10]  /*1050*/  DFMA R30, R24, R38, R30 ;  /* 0x00000026181e722b */ /* 0x001fd4000000001e */
        /* <DEDUP_REMOVED lines=9> */
[----:B-1----:R-:W-:Y:S01]  /*10f0*/  IMAD.MOV.U32 R0, RZ, RZ, R31 ;  /* 0x000000ffff007224 */ /* 0x002fe200078e001f */
[----:B------:R-:W-:-:S07]  /*1100*/  MOV R34, 0x1120 ;  /* 0x0000112000227802 */ /* 0x000fce0000000f00 */
[----:B--2---:R-:W-:Y:S05]  /*1110*/  CALL.REL.NOINC `($__internal_0_$__cuda_sm20_sqrt_rn_f32_slowpath) ;  /* 0x0000000c00607944 */ /* 0x004fea0003c00000 */
[----:B------:R-:W-:Y:S05]  /*1120*/  BSYNC.RECONVERGENT B2 ;  /* 0x0000000000027941 */ /* 0x000fea0003800200 */
.L_x_20:
[----:B------:R-:W-:Y:S01]  /*1130*/  IMAD.MOV.U32 R30, RZ, RZ, R3 ;  /* 0x000000ffff1e7224 */ /* 0x000fe200078e0003 */
[----:B------:R-:W-:Y:S06]  /*1140*/  BRA `(.L_x_21) ;  /* 0x0000000000107947 */ /* 0x000fec0003800000 */
.L_x_19:
[----:B-1----:R-:W-:Y:S01]  /*1150*/  FMUL.FTZ R30, R31, R0 ;  /* 0x000000001f1e7220 */ /* 0x002fe20000410000 */
[----:B------:R-:W-:-:S03]  /*1160*/  FMUL.FTZ R0, R0, 0.5 ;  /* 0x3f00000000007820 */ /* 0x000fc60000410000 */
[----:B------:R-:W-:-:S04]  /*1170*/  FFMA R3, -R30, R30, R31 ;  /* 0x0000001e1e037223 */ /* 0x000fc8000000011f */
[----:B------:R-:W-:-:S07]  /*1180*/  FFMA R30, R3, R0, R30 ;  /* 0x00000000031e7223 */ /* 0x000fce000000001e */
.L_x_21:
[----:B------:R-:W-:Y:S05]  /*1190*/  BSYNC.RECONVERGENT B1 ;  /* 0x0000000000017941 */ /* 0x000fea0003800200 */
.L_x_18:
        /* <DEDUP_REMOVED lines=17> */
.L_x_23:
[----:B------:R-:W-:Y:S05]  /*12b0*/  BSYNC.RECONVERGENT B1 ;  /* 0x0000000000017941 */ /* 0x000fea0003800200 */
.L_x_22:
        /* <DEDUP_REMOVED lines=15> */
[----:B------:R-:W-:-:S04]  /*13b0*/  FFMA R4, R0, -R31, RZ ;  /* 0x8000001f00047223 */ /* 0x000fc800000000ff */
[----:B------:R-:W-:-:S04]  /*13c0*/  FFMA R11, R4, -R12, -R31 ;  /* 0x8000000c040b7223 */ /* 0x000fc8000000081f */
[----:B------:R-:W-:Y:S01]  /*13d0*/  FFMA R0, R0, R11, R4 ;  /* 0x0000000b00007223 */ /* 0x000fe20000000004 */
[----:B-1----:R-:W-:Y:S06]  /*13e0*/  @!P0 BRA `(.L_x_25) ;  /* 0x0000000000148947 */ /* 0x002fec0003800000 */
[----:B------:R-:W0:Y:S01]  /*13f0*/  LDCU UR6, c[0x0][0x3b0] ;  /* 0x00007600ff0677ac */ /* 0x000e220008000800 */
[----:B------:R-:W-:Y:S01]  /*1400*/  FADD R0, -R31, -RZ ;  /* 0x800000ff1f007221 */ /* 0x000fe20000000100 */
[----:B------:R-:W-:Y:S02]  /*1410*/  MOV R4, 0x1440 ;  /* 0x0000144000047802 */ /* 0x000fe40000000f00 */
[----:B0-----:R-:W-:-:S07]  /*1420*/  MOV R3, UR6 ;  /* 0x0000000600037c02 */ /* 0x001fce0008000f00 */
[----:B--2---:R-:W-:Y:S05]  /*1430*/  CALL.REL.NOINC `($__internal_1_$__cuda_sm3x_div_rn_noftz_f32_slowpath) ;  /* 0x0000000800ec7944 */ /* 0x004fea0003c00000 */
.L_x_25:
[----:B------:R-:W-:Y:S05]  /*1440*/  BSYNC.RECONVERGENT B1 ;  /* 0x0000000000017941 */ /* 0x000fea0003800200 */
.L_x_24:
        /* <DEDUP_REMOVED lines=18> */
[----:B------:R-:W-:Y:S01]  /*1570*/  IMAD.MOV.U32 R0, RZ, RZ, R34 ;  /* 0x000000ffff007224 */ /* 0x000fe200078e0022 */
[----:B------:R-:W-:Y:S01]  /*1580*/  MOV R4, 0x15b0 ;  /* 0x000015b000047802 */ /* 0x000fe20000000f00 */
[----:B0-----:R-:W-:-:S07]  /*1590*/  IMAD.U32 R3, RZ, RZ, UR6 ;  /* 0x00000006ff037e24 */ /* 0x001fce000f8e00ff */
[----:B--2---:R-:W-:Y:S05]  /*15a0*/  CALL.REL.NOINC `($__internal_1_$__cuda_sm3x_div_rn_noftz_f32_slowpath) ;  /* 0x0000000800907944 */ /* 0x004fea0003c00000 */
.L_x_27:
[----:B------:R-:W-:Y:S05]  /*15b0*/  BSYNC.RECONVERGENT B1 ;  /* 0x0000000000017941 */ /* 0x000fea0003800200 */
.L_x_26:
[----:B------:R-:W-:Y:S01]  /*15c0*/  FMUL R0, R0, 1.4426950216293334961 ;  /* 0x3fb8aa3b00007820 */ /* 0x000fe20000400000 */
[----:B------:R-:W0:Y:S04]  /*15d0*/  LDCU UR6, c[0x0][0x3b0] ;  /* 0x00007600ff0677ac */ /* 0x000e280008000800 */
[----:B------:R-:W-:Y:S01]  /*15e0*/  FSETP.GEU.AND P0, PT, R0, -126, PT ;  /* 0xc2fc00000000780b */ /* 0x000fe20003f0e000 */
[----:B------:R-:W-:-:S12]  /*15f0*/  UMOV UR7, 0x3f1a36e2 ;  /* 0x3f1a36e200077882 */ /* 0x000fd80000000000 */
[----:B------:R-:W-:-:S04]  /*1600*/  @!P0 FMUL R0, R0, 0.5 ;  /* 0x3f00000000008820 */ /* 0x000fc80000400000 */
[----:B------:R-:W1:Y:S02]  /*1610*/  MUFU.EX2 R3, R0 ;  /* 0x0000000000037308 */ /* 0x000e640000000800 */
[----:B-1----:R-:W-:-:S04]  /*1620*/  @!P0 FMUL R3, R3, R3 ;  /* 0x0000000303038220 */ /* 0x002fc80000400000 */
[----:B------:R-:W-:-:S04]  /*1630*/  FFMA R33, -R26, R3, R33 ;  /* 0x000000031a217223 */ /* 0x000fc80000000121 */
[----:B0-----:R-:W-:Y:S01]  /*1640*/  FMUL R33, R33, UR6 ;  /* 0x0000000621217c20 */ /* 0x001fe20008400000 */
[----:B------:R-:W-:-:S03]  /*1650*/  UMOV UR6, 0xeb1c432d ;  /* 0xeb1c432d00067882 */ /* 0x000fc60000000000 */
[----:B------:R-:W0:Y:S02]  /*1660*/  F2F.F64.F32 R34, R33 ;  /* 0x0000002100227310 */ /* 0x000e240000201800 */
[----:B0-----:R-:W-:-:S08]  /*1670*/  DADD R34, R34, UR6 ;  /* 0x0000000622227e29 */ /* 0x001fd00008000000 */
[----:B--2---:R-:W-:-:S14]  /*1680*/  DSETP.GEU.AND P0, PT, R34, R20, PT ;  /* 0x000000142200722a */ /* 0x004fdc0003f0e000 */
[----:B------:R-:W-:Y:S05]  /*1690*/  @!P0 BRA `(.L_x_17) ;  /* 0x0000000400348947 */ /* 0x000fea0003800000 */
[----:B------:R-:W0:Y:S01]  /*16a0*/  LDC R0, c[0x0][0x3b4] ;  /* 0x0000ed00ff007b82 */ /* 0x000e220000000800 */
[----:B------:R-:W-:Y:S01]  /*16b0*/  BSSY.RECONVERGENT B1, `(.L_x_28) ;  /* 0x0000043000017945 */ /* 0x000fe20003800200 */
[C---:B------:R-:W-:Y:S01]  /*16c0*/  FADD R3, |R31|.reuse, -RZ ;  /* 0x800000ff1f037221 */ /* 0x040fe20000000200 */
[----:B0-----:R-:W-:-:S13]  /*16d0*/  FSETP.GEU.AND P0, PT, |R31|, |R0|, PT ;  /* 0x400000001f00720b */ /* 0x001fda0003f0e200 */
[----:B------:R-:W-:Y:S05]  /*16e0*/  @!P0 BRA `(.L_x_29) ;  /* 0x0000000000fc8947 */ /* 0x000fea0003800000 */
[----:B------:R-:W-:-:S13]  /*16f0*/  FSETP.GTU.AND P0, PT, R3, R2, PT ;  /* 0x000000020300720b */ /* 0x000fda0003f0c000 */
[----:B------:R-:W-:Y:S05]  /*1700*/  @P0 BRA `(.L_x_30) ;  /* 0x0000000000740947 */ /* 0x000fea0003800000 */
[C---:B------:R-:W-:Y:S01]  /*1710*/  FMUL R11, |R0|.reuse, 16777216 ;  /* 0x4b800000000b7820 */ /* 0x040fe20000400200 */
[----:B------:R-:W-:Y:S01]  /*1720*/  FSETP.GEU.AND P0, PT, |R0|, 1.175494350822287508e-38, PT ;  /* 0x008000000000780b */ /* 0x000fe20003f0e200 */
[----:B------:R-:W-:Y:S01]  /*1730*/  FMUL R4, R3, 16777216 ;  /* 0x4b80000003047820 */ /* 0x000fe20000400000 */
[----:B------:R-:W-:Y:S02]  /*1740*/  BSSY.RECONVERGENT B2, `(.L_x_31) ;  /* 0x0000017000027945 */ /* 0x000fe40003800200 */
[----:B------:R-:W-:Y:S02]  /*1750*/  FSEL R11, R11, |R0|, !P0 ;  /* 0x400000000b0b7208 */ /* 0x000fe40004000000 */
[----:B------:R-:W-:-:S04]  /*1760*/  FSEL R4, R4, R3, !P0 ;  /* 0x0000000304047208 */ /* 0x000fc80004000000 */
[----:B------:R-:W0:Y:S02]  /*1770*/  MUFU.RCP R11, R11 ;  /* 0x0000000b000b7308 */ /* 0x000e240000001000 */
[----:B0-----:R-:W-:-:S06]  /*1780*/  FMUL R4, R11, R4 ;  /* 0x000000040b047220 */ /* 0x001fcc0000400000 */
[----:B------:R-:W0:Y:S02]  /*1790*/  FRND.TRUNC R4, R4 ;  /* 0x0000000400047307 */ /* 0x000e24000020d000 */
[----:B0-----:R-:W-:-:S05]  /*17a0*/  FFMA R33, R4, -|R0|, R3 ;  /* 0xc000000004217223 */ /* 0x001fca0000000003 */
[----:B------:R-:W-:-:S13]  /*17b0*/  ISETP.GE.U32.AND P0, PT, R33, R13, PT ;  /* 0x0000000d2100720c */ /* 0x000fda0003f06070 */
[----:B------:R-:W-:Y:S05]  /*17c0*/  @!P0 BRA `(.L_x_32) ;  /* 0x0000000000388947 */ /* 0x000fea0003800000 */
[----:B------:R-:W-:-:S13]  /*17d0*/  ISETP.GT.U32.AND P0, PT, R33, -0x80000000, PT ;  /* 0x800000002100780c */ /* 0x000fda0003f04070 */
[----:B------:R-:W-:Y:S05]  /*17e0*/  @P0 BRA `(.L_x_33) ;  /* 0x0000000000240947 */ /* 0x000fea0003800000 */
[----:B------:R-:W-:Y:S01]  /*17f0*/  FADD R11, |R0|, |R0| ;  /* 0x40000000000b7221 */ /* 0x000fe20000000200 */
[----:B------:R-:W-:-:S04]  /*1800*/  FADD R4, R4, 1 ;  /* 0x3f80000004047421 */ /* 0x000fc80000000000 */
[----:B------:R-:W-:-:S13]  /*1810*/  FSETP.GE.AND P0, PT, R33, R11, PT ;  /* 0x0000000b2100720b */ /* 0x000fda0003f06000 */
[----:B------:R-:W-:Y:S05]  /*1820*/  @!P0 BRA `(.L_x_32) ;  /* 0x0000000000208947 */ /* 0x000fea0003800000 */
[----:B------:R-:W-:Y:S01]  /*1830*/  FFMA R11, |R0|, -3, R33 ;  /* 0xc0400000000b7823 */ /* 0x000fe20000000221 */
[----:B------:R-:W-:-:S04]  /*1840*/  FADD R4, R4, 1 ;  /* 0x3f80000004047421 */ /* 0x000fc80000000000 */
[----:B------:R-:W-:-:S13]  /*1850*/  FSETP.GE.AND P0, PT, R11, RZ, PT ;  /* 0x000000ff0b00720b */ /* 0x000fda0003f06000 */
[----:B------:R-:W-:Y:S01]  /*1860*/  @P0 FADD R4, R4, 1 ;  /* 0x3f80000004040421 */ /* 0x000fe20000000000 */
[----:B------:R-:W-:Y:S06]  /*1870*/  BRA `(.L_x_32) ;  /* 0x00000000000c7947 */ /* 0x000fec0003800000 */
.L_x_33:
[----:B------:R-:W-:Y:S01]  /*1880*/  FSETP.GEU.AND P0, PT, R33, -|R0|, PT ;  /* 0xc00000002100720b */ /* 0x000fe20003f0e000 */
[----:B------:R-:W-:-:S12]  /*1890*/  FADD R4, R4, -1 ;  /* 0xbf80000004047421 */ /* 0x000fd80000000000 */
[----:B------:R-:W-:-:S07]  /*18a0*/  @!P0 FADD R4, R4, -1 ;  /* 0xbf80000004048421 */ /* 0x000fce0000000000 */
.L_x_32:
[----:B------:R-:W-:Y:S05]  /*18b0*/  BSYNC.RECONVERGENT B2 ;  /* 0x0000000000027941 */ /* 0x000fea0003800200 */
.L_x_31:
[----:B------:R-:W-:Y:S01]  /*18c0*/  FFMA R3, R4, -|R0|, R3 ;  /* 0xc000000004037223 */ /* 0x000fe20000000003 */
[----:B------:R-:W-:Y:S06]  /*18d0*/  BRA `(.L_x_29) ;  /* 0x0000000000807947 */ /* 0x000fec0003800000 */
.L_x_30:
[C---:B------:R-:W-:Y:S01]  /*18e0*/  IMAD.IADD R17, R3.reuse, 0x1, -R17 ;  /* 0x0000000103117824 */ /* 0x040fe200078e0a11 */
[C---:B------:R-:W-:Y:S01]  /*18f0*/  ISETP.GT.U32.AND P0, PT, R3.reuse, 0x7f7fffff, PT ;  /* 0x7f7fffff0300780c */ /* 0x040fe20003f04070 */
[----:B------:R-:W-:Y:S01]  /*1900*/  BSSY.RECONVERGENT B2, `(.L_x_34) ;  /* 0x000001b000027945 */ /* 0x000fe20003800200 */
[----:B------:R-:W-:Y:S02]  /*1910*/  LOP3.LUT R3, R3, 0x7fffff, RZ, 0xc0, !PT ;  /* 0x007fffff03037812 */ /* 0x000fe400078ec0ff */
[----:B------:R-:W-:Y:S02]  /*1920*/  LOP3.LUT R17, R17, 0xff800000, RZ, 0xc0, !PT ;  /* 0xff80000011117812 */ /* 0x000fe400078ec0ff */
[----:B------:R-:W-:Y:S02]  /*1930*/  FSETP.GT.AND P2, PT, |R0|, RZ, PT ;  /* 0x000000ff0000720b */ /* 0x000fe40003f44200 */
[----:B------:R-:W-:Y:S01]  /*1940*/  LOP3.LUT R12, R3, 0x3f800000, RZ, 0xfc, !PT ;  /* 0x3f800000030c7812 */ /* 0x000fe200078efcff */
[----:B------:R-:W-:Y:S01]  /*1950*/  VIADD R33, R17, 0xb800000 ;  /* 0x0b80000011217836 */ /* 0x000fe20000000000 */
[----:B------:R-:W-:-:S04]  /*1960*/  LOP3.LUT R17, R2, 0xff800000, RZ, 0xc0, !PT ;  /* 0xff80000002117812 */ /* 0x000fc800078ec0ff */
[----:B------:R-:W-:Y:S02]  /*1970*/  ISETP.NE.AND P1, PT, R33, RZ, PT ;  /* 0x000000ff2100720c */ /* 0x000fe40003f25270 */
[----:B------:R-:W-:-:S04]  /*1980*/  FSEL R4, R17, +QNAN , !P0 ;  /* 0x7fffffff11047808 */ /* 0x000fc80004000000 */
[----:B------:R-:W-:-:S07]  /*1990*/  FSEL R3, R4, +QNAN , P2 ;  /* 0x7fffffff04037808 */ /* 0x000fce0001000000 */
[----:B------:R-:W-:Y:S05]  /*19a0*/  @!P1 BRA `(.L_x_35) ;  /* 0x0000000000409947 */ /* 0x000fea0003800000 */
[----:B------:R-:W-:-:S04]  /*19b0*/  LOP3.LUT R4, R2, 0x7fffff, RZ, 0xc0, !PT ;  /* 0x007fffff02047812 */ /* 0x000fc800078ec0ff */
[----:B------:R-:W-:-:S04]  /*19c0*/  LOP3.LUT R4, R4, 0x3f800000, RZ, 0xfc, !PT ;  /* 0x3f80000004047812 */ /* 0x000fc800078efcff */
[----:B------:R0:W1:Y:S03]  /*19d0*/  MUFU.RCP R11, R4 ;  /* 0x00000004000b7308 */ /* 0x0000660000001000 */
.L_x_36:
[----:B------:R-:W-:-:S04]  /*19e0*/  VIMNMX.U32 R34, PT, PT, R33, 0xb800000, PT ;  /* 0x0b80000021227848 */ /* 0x000fc80003fe0000 */
[----:B------:R-:W-:Y:S01]  /*19f0*/  IADD3 R35, PT, PT, R34, R12, RZ ;  /* 0x0000000c22237210 */ /* 0x000fe20007ffe0ff */
[----:B------:R-:W-:-:S04]  /*1a00*/  IMAD.IADD R33, R33, 0x1, -R34 ;  /* 0x0000000121217824 */ /* 0x000fc800078e0a22 */
[----:B-1----:R-:W-:Y:S01]  /*1a10*/  FMUL R12, R35, R11 ;  /* 0x0000000b230c7220 */ /* 0x002fe20000400000 */
[----:B------:R-:W-:-:S03]  /*1a20*/  ISETP.NE.AND P1, PT, R33, RZ, PT ;  /* 0x000000ff2100720c */ /* 0x000fc60003f25270 */
[----:B------:R-:W-:-:S04]  /*1a30*/  FFMA R36, R12, -R4, R35 ;  /* 0x800000040c247223 */ /* 0x000fc80000000023 */
[----:B------:R-:W-:-:S04]  /*1a40*/  FFMA R36, R11, R36, R12 ;  /* 0x000000240b247223 */ /* 0x000fc8000000000c */
[----:B------:R-:W-:-:S04]  /*1a50*/  FFMA R37, R36, -R4, R35 ;  /* 0x8000000424257223 */ /* 0x000fc80000000023 */
[----:B------:R-:W-:-:S04]  /*1a60*/  FFMA.RZ R37, R11, R37, R36 ;  /* 0x000000250b257223 */ /* 0x000fc8000000c024 */
[----:B------:R-:W1:Y:S02]  /*1a70*/  FRND.TRUNC R12, R37 ;  /* 0x00000025000c7307 */ /* 0x000e64000020d000 */
[----:B-1----:R-:W-:-:S05]  /*1a80*/  FFMA R12, R12, -R4, R35 ;  /* 0x800000040c0c7223 */ /* 0x002fca0000000023 */
[----:B------:R-:W-:-:S13]  /*1a90*/  ISETP.NE.AND P0, PT, R12, RZ, PT ;  /* 0x000000ff0c00720c */ /* 0x000fda0003f05270 */
[----:B------:R-:W-:Y:S05]  /*1aa0*/  @P0 BRA P1, `(.L_x_36) ;  /* 0xfffffffc00cc0947 */ /* 0x000fea000083ffff */
.L_x_35:
[----:B------:R-:W-:Y:S05]  /*1ab0*/  BSYNC.RECONVERGENT B2 ;  /* 0x0000000000027941 */ /* 0x000fea0003800200 */
.L_x_34:
[----:B------:R-:W-:-:S04]  /*1ac0*/  FMUL R12, R12, 1.1920928955078125e-07 ;  /* 0x340000000c0c7820 */ /* 0x000fc80000400000 */
[----:B------:R-:W-:-:S07]  /*1ad0*/  FMUL R3, R3, R12 ;  /* 0x0000000c03037220 */ /* 0x000fce0000400000 */
.L_x_29:
[----:B------:R-:W-:Y:S05]  /*1ae0*/  BSYNC.RECONVERGENT B1 ;  /* 0x0000000000017941 */ /* 0x000fea0003800200 */
.L_x_28:
[C---:B------:R-:W-:Y:S02]  /*1af0*/  FSETP.NAN.AND P0, PT, |R3|.reuse, |R3|, PT ;  /* 0x400000030300720b */ /* 0x040fe40003f08200 */
[----:B0-----:R-:W-:-:S04]  /*1b00*/  LOP3.LUT R4, R3, 0x80000000, R31, 0xb8, !PT ;  /* 0x8000000003047812 */ /* 0x001fc800078eb81f */
[----:B------:R-:W-:-:S05]  /*1b10*/  FSEL R3, R3, R4, P0 ;  /* 0x0000000403037208 */ /* 0x000fca0000000000 */
[----:B------:R-:W-:-:S04]  /*1b20*/  FADD R0, -R3, R0 ;  /* 0x0000000003007221 */ /* 0x000fc80000000100 */
[----:B------:R-:W-:-:S05]  /*1b30*/  FADD R11, R31, R0 ;  /* 0x000000001f0b7221 */ /* 0x000fca0000000000 */
[----:B------:R-:W-:-:S04]  /*1b40*/  FSETP.GTU.AND P0, PT, R11, R16, PT ;  /* 0x000000100b00720b */ /* 0x000fc80003f0c000 */
[----:B------:R-:W-:-:S13]  /*1b50*/  FSETP.LT.OR P0, PT, R29, R11, !P0 ;  /* 0x0000000b1d00720b */ /* 0x000fda0004701400 */
[----:B------:R-:W-:Y:S05]  /*1b60*/  @!P0 BRA `(.L_x_37) ;  /* 0x0000000000248947 */ /* 0x000fea0003800000 */
.L_x_17:
[----:B------:R-:W0:Y:S02]  /*1b70*/  LDCU UR6, c[0x0][0x3bc] ;  /* 0x00007780ff0677ac */ /* 0x000e240008000800 */
[----:B0-----:R-:W-:-:S13]  /*1b80*/  ISETP.NE.AND P0, PT, R28, UR6, PT ;  /* 0x000000061c007c0c */ /* 0x001fda000bf05270 */
[----:B------:R-:W-:Y:S05]  /*1b90*/  @!P0 EXIT ;  /* 0x000000000000894d */ /* 0x000fea0003800000 */
[----:B------:R-:W-:-:S05]  /*1ba0*/  IMAD.WIDE.U32 R30, R28, 0x4, R14 ;  /* 0x000000041c1e7825 */ /* 0x000fca00078e000e */
[----:B------:R-:W3:Y:S01]  /*1bb0*/  LDG.E R16, desc[UR4][R30.64] ;  /* 0x000000041e107981 */ /* 0x000ee2000c1e1900 */
[----:B------:R-:W-:Y:S01]  /*1bc0*/  IMAD.MOV.U32 R29, RZ, RZ, RZ ;  /* 0x000000ffff1d7224 */ /* 0x000fe200078e00ff */
[----:B---3--:R-:W-:-:S13]  /*1bd0*/  FSETP.NEU.AND P0, PT, R16, +INF , PT ;  /* 0x7f8000001000780b */ /* 0x008fda0003f0d000 */
[----:B------:R-:W-:Y:S05]  /*1be0*/  @P0 BRA `(.L_x_38) ;  /* 0xfffffff000a00947 */ /* 0x000fea000383ffff */
[----:B------:R-:W-:Y:S05]  /*1bf0*/  EXIT ;  /* 0x000000000000794d */ /* 0x000fea0003800000 */
.L_x_37:
[----:B------:R-:W2:Y:S01]  /*1c00*/  LDG.E R41, desc[UR4][R18.64] ;  /* 0x0000000412297981 */ /* 0x000ea2000c1e1900 */
[----:B------:R-:W0:Y:S01]  /*1c10*/  LDCU.128 UR8, c[0x0][0x3d0] ;  /* 0x00007a00ff0877ac */ /* 0x000e220008000c00 */
[----:B------:R-:W1:Y:S01]  /*1c20*/  LDCU.64 UR6, c[0x0][0x3e0] ;  /* 0x00007c00ff0677ac */ /* 0x000e620008000a00 */
[----:B--2---:R-:W-:-:S05]  /*1c30*/  IMAD.WIDE R40, R41, 0x4, R22 ;  /* 0x0000000429287825 */ /* 0x004fca00078e0216 */
[----:B------:R1:W-:Y:S04]  /*1c40*/  STG.E desc[UR4][R40.64], R11 ;  /* 0x0000000b28007986 */ /* 0x0003e8000c101904 */
[----:B------:R-:W2:Y:S02]  /*1c50*/  LDG.E R0, desc[UR4][R18.64] ;  /* 0x0000000412007981 */ /* 0x000ea4000c1e1900 */
[----:B--2---:R-:W-:-:S04]  /*1c60*/  IADD3 R3, P0, PT, R5, R0, RZ ;  /* 0x0000000005037210 */ /* 0x004fc80007f1e0ff */
[----:B0-----:R-:W-:Y:S02]  /*1c70*/  LEA R36, P1, R3, UR8, 0x2 ;  /* 0x0000000803247c11 */ /* 0x001fe4000f8210ff */
[----:B------:R-:W-:-:S04]  /*1c80*/  LEA.HI.X.SX32 R0, R0, R8, 0x1, P0 ;  /* 0x0000000800007211 */ /* 0x000fc800000f0eff */
[----:B------:R-:W-:-:S05]  /*1c90*/  LEA.HI.X R37, R3, UR9, R0, 0x2, P1 ;  /* 0x0000000903257c11 */ /* 0x000fca00088f1400 */
[----:B------:R0:W-:Y:S04]  /*1ca0*/  STG.E desc[UR4][R36.64], R26 ;  /* 0x0000001a24007986 */ /* 0x0001e8000c101904 */
[----:B------:R-:W2:Y:S02]  /*1cb0*/  LDG.E R0, desc[UR4][R18.64] ;  /* 0x0000000412007981 */ /* 0x000ea4000c1e1900 */
[----:B--2---:R-:W-:-:S04]  /*1cc0*/  IADD3 R3, P0, PT, R5, R0, RZ ;  /* 0x0000000005037210 */ /* 0x004fc80007f1e0ff */
[----:B------:R-:W-:Y:S02]  /*1cd0*/  LEA R34, P1, R3, UR10, 0x2 ;  /* 0x0000000a03227c11 */ /* 0x000fe4000f8210ff */
[----:B------:R-:W-:-:S04]  /*1ce0*/  LEA.HI.X.SX32 R0, R0, R8, 0x1, P0 ;  /* 0x0000000800007211 */ /* 0x000fc800000f0eff */
[----:B------:R-:W-:-:S05]  /*1cf0*/  LEA.HI.X R35, R3, UR11, R0, 0x2, P1 ;  /* 0x0000000b03237c11 */ /* 0x000fca00088f1400 */
[----:B------:R2:W-:Y:S04]  /*1d00*/  STG.E desc[UR4][R34.64], R30 ;  /* 0x0000001e22007986 */ /* 0x0005e8000c101904 */
[----:B------:R-:W3:Y:S02]  /*1d10*/  LDG.E R0, desc[UR4][R18.64] ;  /* 0x0000000412007981 */ /* 0x000ee4000c1e1900 */
[----:B---3--:R-:W-:-:S04]  /*1d20*/  IADD3 R3, P0, PT, R5, R0, RZ ;  /* 0x0000000005037210 */ /* 0x008fc80007f1e0ff */
[----:B------:R-:W-:Y:S02]  /*1d30*/  LEA.HI.X.SX32 R0, R0, R8, 0x1, P0 ;  /* 0x0000000800007211 */ /* 0x000fe400000f0eff */
[----:B-1----:R-:W-:-:S04]  /*1d40*/  LEA R40, P0, R3, UR6, 0x2 ;  /* 0x0000000603287c11 */ /* 0x002fc8000f8010ff */
[----:B------:R-:W-:Y:S01]  /*1d50*/  LEA.HI.X R41, R3, UR7, R0, 0x2, P0 ;  /* 0x0000000703297c11 */ /* 0x000fe200080f1400 */
[----:B------:R-:W2:Y:S04]  /*1d60*/  LDCU.64 UR6, c[0x0][0x3f0] ;  /* 0x00007e00ff0677ac */ /* 0x000ea80008000a00 */
[----:B------:R1:W-:Y:S04]  /*1d70*/  STG.E desc[UR4][R40.64], R31 ;  /* 0x0000001f28007986 */ /* 0x0003e8000c101904 */
[----:B0-----:R-:W3:Y:S02]  /*1d80*/  LDG.E R37, desc[UR4][R18.64] ;  /* 0x0000000412257981 */ /* 0x001ee4000c1e1900 */
[----:B---3--:R-:W-:-:S04]  /*1d90*/  IADD3 R0, P0, PT, R5, R37, RZ ;  /* 0x0000002505007210 */ /* 0x008fc80007f1e0ff */
[C---:B------:R-:W-:Y:S01]  /*1da0*/  LEA.HI.X.SX32 R3, R37.reuse, R8, 0x1, P0 ;  /* 0x0000000825037211 */ /* 0x040fe200000f0eff */
[----:B------:R-:W-:Y:S01]  /*1db0*/  IMAD.WIDE R36, R37, 0x4, R22 ;  /* 0x0000000425247825 */ /* 0x000fe200078e0216 */
[C---:B--2---:R-:W-:Y:S01]  /*1dc0*/  LEA R34, P0, R0.reuse, UR6, 0x2 ;  /* 0x0000000600227c11 */ /* 0x044fe2000f8010ff */
[----:B------:R-:W0:Y:S03]  /*1dd0*/  LDCU UR6, c[0x0][0x3ac] ;  /* 0x00007580ff0677ac */ /* 0x000e260008000800 */
[----:B------:R-:W-:Y:S01]  /*1de0*/  LEA.HI.X R35, R0, UR7, R3, 0x2, P0 ;  /* 0x0000000700237c11 */ /* 0x000fe200080f1403 */
[----:B------:R1:W5:Y:S01]  /*1df0*/  LDG.E R16, desc[UR4][R36.64] ;  /* 0x0000000424107981 */ /* 0x000362000c1e1900 */
[----:B------:R-:W2:Y:S03]  /*1e00*/  LDCU UR7, c[0x0][0x3c0] ;  /* 0x00007800ff0777ac */ /* 0x000ea60008000800 */
[----:B------:R1:W-:Y:S04]  /*1e10*/  STG.E desc[UR4][R34.64], R32 ;  /* 0x0000002022007986 */ /* 0x0003e8000c101904 */
[----:B------:R-:W3:Y:S01]  /*1e20*/  LDG.E R0, desc[UR4][R18.64] ;  /* 0x0000000412007981 */ /* 0x000ee2000c1e1900 */
[----:B0-----:R-:W-:Y:S01]  /*1e30*/  FFMA R27, -R32, UR6, R27 ;  /* 0x00000006201b7c23 */ /* 0x001fe2000800011b */
[----:B---3--:R-:W-:-:S05]  /*1e40*/  VIADD R3, R0, 0x1 ;  /* 0x0000000100037836 */ /* 0x008fca0000000000 */
[----:B------:R1:W-:Y:S01]  /*1e50*/  STG.E desc[UR4][R18.64], R3 ;  /* 0x0000000312007986 */ /* 0x0003e2000c101904 */
[----:B--2---:R-:W-:-:S13]  /*1e60*/  ISETP.GE.AND P0, PT, R3, UR7, PT ;  /* 0x0000000703007c0c */ /* 0x004fda000bf06270 */
[----:B-1----:R-:W-:Y:S05]  /*1e70*/  @!P0 BRA `(.L_x_39) ;  /* 0xfffffff0006c8947 */ /* 0x002fea000383ffff */
[----:B------:R-:W-:Y:S05]  /*1e80*/  BSYNC.RECONVERGENT B0 ;  /* 0x0000000000007941 */ /* 0x000fea0003800200 */
.L_x_16:
[----:B------:R-:W-:Y:S05]  /*1e90*/  EXIT ;  /* 0x000000000000794d */ /* 0x000fea0003800000 */
        .weak           $__internal_0_$__cuda_sm20_sqrt_rn_f32_slowpath
        .type           $__internal_0_$__cuda_sm20_sqrt_rn_f32_slowpath,@function
        .size           $__internal_0_$__cuda_sm20_sqrt_rn_f32_slowpath,($__internal_1_$__cuda_sm3x_div_rn_noftz_f32_slowpath - $__internal_0_$__cuda_sm20_sqrt_rn_f32_slowpath)
$__internal_0_$__cuda_sm20_sqrt_rn_f32_slowpath:
[----:B------:R-:W-:-:S13]  /*1ea0*/  LOP3.LUT P0, RZ, R0, 0x7fffffff, RZ, 0xc0, !PT ;  /* 0x7fffffff00ff7812 */ /* 0x000fda000780c0ff */
[----:B------:R-:W-:Y:S01]  /*1eb0*/  @!P0 IMAD.MOV.U32 R3, RZ, RZ, R0 ;  /* 0x000000ffff038224 */ /* 0x000fe200078e0000 */
[----:B------:R-:W-:Y:S06]  /*1ec0*/  @!P0 BRA `(.L_x_40) ;  /* 0x0000000000408947 */ /* 0x000fec0003800000 */
[----:B------:R-:W-:-:S13]  /*1ed0*/  FSETP.GEU.FTZ.AND P0, PT, R0, RZ, PT ;  /* 0x000000ff0000720b */ /* 0x000fda0003f1e000 */
[----:B------:R-:W-:Y:S01]  /*1ee0*/  @!P0 MOV R3, 0x7fffffff ;  /* 0x7fffffff00038802 */ /* 0x000fe20000000f00 */
[----:B------:R-:W-:Y:S06]  /*1ef0*/  @!P0 BRA `(.L_x_40) ;  /* 0x0000000000348947 */ /* 0x000fec0003800000 */
[----:B------:R-:W-:-:S13]  /*1f00*/  FSETP.GTU.FTZ.AND P0, PT, |R0|, +INF , PT ;  /* 0x7f8000000000780b */ /* 0x000fda0003f1c200 */
[----:B------:R-:W-:Y:S01]  /*1f10*/  @P0 FADD.FTZ R3, R0, 1 ;  /* 0x3f80000000030421 */ /* 0x000fe20000010000 */
[----:B------:R-:W-:Y:S06]  /*1f20*/  @P0 BRA `(.L_x_40) ;  /* 0x0000000000280947 */ /* 0x000fec0003800000 */
[----:B------:R-:W-:-:S13]  /*1f30*/  FSETP.NEU.FTZ.AND P0, PT, |R0|, +INF , PT ;  /* 0x7f8000000000780b */ /* 0x000fda0003f1d200 */
[----:B------:R-:W-:-:S04]  /*1f40*/  @P0 FFMA R4, R0, 1.84467440737095516160e+19, RZ ;  /* 0x5f80000000040823 */ /* 0x000fc800000000ff */
[----:B------:R-:W0:Y:S02]  /*1f50*/  @P0 MUFU.RSQ R3, R4 ;  /* 0x0000000400030308 */ /* 0x000e240000001400 */
[----:B0-----:R-:W-:Y:S01]  /*1f60*/  @P0 FMUL.FTZ R11, R4, R3 ;  /* 0x00000003040b0220 */ /* 0x001fe20000410000 */
[----:B------:R-:W-:Y:S01]  /*1f70*/  @P0 FMUL.FTZ R30, R3, 0.5 ;  /* 0x3f000000031e0820 */ /* 0x000fe20000410000 */
[----:B------:R-:W-:Y:S02]  /*1f80*/  @!P0 IMAD.MOV.U32 R3, RZ, RZ, R0 ;  /* 0x000000ffff038224 */ /* 0x000fe400078e0000 */
[----:B------:R-:W-:-:S04]  /*1f90*/  @P0 FADD.FTZ R12, -R11, -RZ ;  /* 0x800000ff0b0c0221 */ /* 0x000fc80000010100 */
[----:B------:R-:W-:-:S04]  /*1fa0*/  @P0 FFMA R12, R11, R12, R4 ;  /* 0x0000000c0b0c0223 */ /* 0x000fc80000000004 */
[----:B------:R-:W-:-:S04]  /*1fb0*/  @P0 FFMA R12, R12, R30, R11 ;  /* 0x0000001e0c0c0223 */ /* 0x000fc8000000000b */
[----:B------:R-:W-:-:S07]  /*1fc0*/  @P0 FMUL.FTZ R3, R12, 2.3283064365386962891e-10 ;  /* 0x2f8000000c030820 */ /* 0x000fce0000410000 */
.L_x_40:
[----:B------:R-:W-:-:S04]  /*1fd0*/  IMAD.MOV.U32 R35, RZ, RZ, 0x0 ;  /* 0x00000000ff237424 */ /* 0x000fc800078e00ff */
[----:B------:R-:W-:Y:S05]  /*1fe0*/  RET.REL.NODEC R34 `(compute_spike_times_kernel) ;  /* 0xffffffe022047950 */ /* 0x000fea0003c3ffff */
        .weak           $__internal_1_$__cuda_sm3x_div_rn_noftz_f32_slowpath
        .type           $__internal_1_$__cuda_sm3x_div_rn_noftz_f32_slowpath,@function
        .size           $__internal_1_$__cuda_sm3x_div_rn_noftz_f32_slowpath,(.L_x_54 - $__internal_1_$__cuda_sm3x_div_rn_noftz_f32_slowpath)
$__internal_1_$__cuda_sm3x_div_rn_noftz_f32_slowpath:
[----:B------:R-:W-:Y:S01]  /*1ff0*/  SHF.R.U32.HI R11, RZ, 0x17, R3 ;  /* 0x00000017ff0b7819 */ /* 0x000fe20000011603 */
[----:B------:R-:W-:Y:S01]  /*2000*/  BSSY.RECONVERGENT B3, `(.L_x_41) ;  /* 0x0000062000037945 */ /* 0x000fe20003800200 */
[----:B------:R-:W-:Y:S02]  /*2010*/  SHF.R.U32.HI R34, RZ, 0x17, R0 ;  /* 0x00000017ff227819 */ /* 0x000fe40000011600 */
[----:B------:R-:W-:Y:S02]  /*2020*/  LOP3.LUT R11, R11, 0xff, RZ, 0xc0, !PT ;  /* 0x000000ff0b0b7812 */ /* 0x000fe400078ec0ff */
[----:B------:R-:W-:-:S03]  /*2030*/  LOP3.LUT R34, R34, 0xff, RZ, 0xc0, !PT ;  /* 0x000000ff22227812 */ /* 0x000fc600078ec0ff */
[----:B------:R-:W-:Y:S02]  /*2040*/  VIADD R35, R11, 0xffffffff ;  /* 0xffffffff0b237836 */ /* 0x000fe40000000000 */
[----:B------:R-:W-:-:S03]  /*2050*/  VIADD R36, R34, 0xffffffff ;  /* 0xffffffff22247836 */ /* 0x000fc60000000000 */
[----:B------:R-:W-:-:S04]  /*2060*/  ISETP.GT.U32.AND P0, PT, R35, 0xfd, PT ;  /* 0x000000fd2300780c */ /* 0x000fc80003f04070 */
[----:B------:R-:W-:-:S13]  /*2070*/  ISETP.GT.U32.OR P0, PT, R36, 0xfd, P0 ;  /* 0x000000fd2400780c */ /* 0x000fda0000704470 */
[----:B------:R-:W-:Y:S01]  /*2080*/  @!P0 MOV R12, RZ ;  /* 0x000000ff000c8202 */ /* 0x000fe20000000f00 */
[----:B------:R-:W-:Y:S06]  /*2090*/  @!P0 BRA `(.L_x_42) ;  /* 0x00000000005c8947 */ /* 0x000fec0003800000 */
[----:B------:R-:W-:Y:S02]  /*20a0*/  FSETP.GTU.FTZ.AND P0, PT, |R0|, +INF , PT ;  /* 0x7f8000000000780b */ /* 0x000fe40003f1c200 */
[----:B------:R-:W-:-:S04]  /*20b0*/  FSETP.GTU.FTZ.AND P1, PT, |R3|, +INF , PT ;  /* 0x7f8000000300780b */ /* 0x000fc80003f3c200 */
[----:B------:R-:W-:-:S13]  /*20c0*/  PLOP3.LUT P0, PT, P0, P1, PT, 0xf8, 0x8f ;  /* 0x00000000008f781c */ /* 0x000fda0000703f70 */
[----:B------:R-:W-:Y:S05]  /*20d0*/  @P0 BRA `(.L_x_43) ;  /* 0x00000004004c0947 */ /* 0x000fea0003800000 */
[----:B------:R-:W-:-:S13]  /*20e0*/  LOP3.LUT P0, RZ, R3, 0x7fffffff, R0, 0xc8, !PT ;  /* 0x7fffffff03ff7812 */ /* 0x000fda000780c800 */
[----:B------:R-:W-:Y:S05]  /*20f0*/  @!P0 BRA `(.L_x_44) ;  /* 0x00000004003c8947 */ /* 0x000fea0003800000 */
[C---:B------:R-:W-:Y:S02]  /*2100*/  FSETP.NEU.FTZ.AND P2, PT, |R0|.reuse, +INF , PT ;  /* 0x7f8000000000780b */ /* 0x040fe40003f5d200 */
[----:B------:R-:W-:Y:S02]  /*2110*/  FSETP.NEU.FTZ.AND P1, PT, |R3|, +INF , PT ;  /* 0x7f8000000300780b */ /* 0x000fe40003f3d200 */
[----:B------:R-:W-:-:S11]  /*2120*/  FSETP.NEU.FTZ.AND P0, PT, |R0|, +INF , PT ;  /* 0x7f8000000000780b */ /* 0x000fd60003f1d200 */
[----:B------:R-:W-:Y:S05]  /*2130*/  @!P1 BRA !P2, `(.L_x_44) ;  /* 0x00000004002c9947 */ /* 0x000fea0005000000 */
[----:B------:R-:W-:-:S04]  /*2140*/  LOP3.LUT P2, RZ, R0, 0x7fffffff, RZ, 0xc0, !PT ;  /* 0x7fffffff00ff7812 */ /* 0x000fc8000784c0ff */
[----:B------:R-:W-:-:S13]  /*2150*/  PLOP3.LUT P1, PT, P1, P2, PT, 0x2f, 0xf2 ;  /* 0x0000000000f2781c */ /* 0x000fda0000f24577 */
[----:B------:R-:W-:Y:S05]  /*2160*/  @P1 BRA `(.L_x_45) ;  /* 0x0000000400181947 */ /* 0x000fea0003800000 */
[----:B------:R-:W-:-:S04]  /*2170*/  LOP3.LUT P1, RZ, R3, 0x7fffffff, RZ, 0xc0, !PT ;  /* 0x7fffffff03ff7812 */ /* 0x000fc8000782c0ff */
[----:B------:R-:W-:-:S13]  /*2180*/  PLOP3.LUT P0, PT, P0, P1, PT, 0x2f, 0xf2 ;  /* 0x0000000000f2781c */ /* 0x000fda0000702577 */
[----:B------:R-:W-:Y:S05]  /*2190*/  @P0 BRA `(.L_x_46) ;  /* 0x0000000400000947 */ /* 0x000fea0003800000 */
[----:B------:R-:W-:Y:S02]  /*21a0*/  ISETP.GE.AND P0, PT, R36, RZ, PT ;  /* 0x000000ff2400720c */ /* 0x000fe40003f06270 */
[----:B------:R-:W-:-:S11]  /*21b0*/  ISETP.GE.AND P1, PT, R35, RZ, PT ;  /* 0x000000ff2300720c */ /* 0x000fd60003f26270 */
[----:B------:R-:W-:Y:S02]  /*21c0*/  @P0 IMAD.MOV.U32 R12, RZ, RZ, RZ ;  /* 0x000000ffff0c0224 */ /* 0x000fe400078e00ff */
[----:B------:R-:W-:Y:S01]  /*21d0*/  @!P0 FFMA R0, R0, 1.84467440737095516160e+19, RZ ;  /* 0x5f80000000008823 */ /* 0x000fe200000000ff */
[----:B------:R-:W-:Y:S02]  /*21e0*/  @!P0 IMAD.MOV.U32 R12, RZ, RZ, -0x40 ;  /* 0xffffffc0ff0c8424 */ /* 0x000fe400078e00ff */
[----:B------:R-:W-:Y:S02]  /*21f0*/  @!P1 FFMA R3, R3, 1.84467440737095516160e+19, RZ ;  /* 0x5f80000003039823 */ /* 0x000fe400000000ff */
[----:B------:R-:W-:-:S07]  /*2200*/  @!P1 VIADD R12, R12, 0x40 ;  /* 0x000000400c0c9836 */ /* 0x000fce0000000000 */
.L_x_42:
[----:B------:R-:W-:Y:S01]  /*2210*/  LEA R40, R11, 0xc0800000, 0x17 ;  /* 0xc08000000b287811 */ /* 0x000fe200078eb8ff */
[----:B------:R-:W-:Y:S01]  /*2220*/  VIADD R34, R34, 0xffffff81 ;  /* 0xffffff8122227836 */ /* 0x000fe20000000000 */
[----:B------:R-:W-:Y:S02]  /*2230*/  BSSY.RECONVERGENT B4, `(.L_x_47) ;  /* 0x0000035000047945 */ /* 0x000fe40003800200 */
[----:B------:R-:W-:Y:S01]  /*2240*/  IADD3 R40, PT, PT, -R40, R3, RZ ;  /* 0x0000000328287210 */ /* 0x000fe20007ffe1ff */
[----:B------:R-:W-:-:S03]  /*2250*/  IMAD R0, R34, -0x800000, R0 ;  /* 0xff80000022007824 */ /* 0x000fc600078e0200 */
[----:B------:R-:W0:Y:S01]  /*2260*/  MUFU.RCP R36, R40 ;  /* 0x0000002800247308 */ /* 0x000e220000001000 */
[----:B------:R-:W-:-:S04]  /*2270*/  FADD.FTZ R3, -R40, -RZ ;  /* 0x800000ff28037221 */ /* 0x000fc80000010100 */
[----:B0-----:R-:W-:-:S04]  /*2280*/  FFMA R35, R36, R3, 1 ;  /* 0x3f80000024237423 */ /* 0x001fc80000000003 */
[----:B------:R-:W-:-:S04]  /*2290*/  FFMA R35, R36, R35, R36 ;  /* 0x0000002324237223 */ /* 0x000fc80000000024 */
[----:B------:R-:W-:-:S04]  /*22a0*/  FFMA R36, R0, R35, RZ ;  /* 0x0000002300247223 */ /* 0x000fc800000000ff */
[----:B------:R-:W-:-:S04]  /*22b0*/  FFMA R37, R3, R36, R0 ;  /* 0x0000002403257223 */ /* 0x000fc80000000000 */
[----:B------:R-:W-:Y:S01]  /*22c0*/  FFMA R36, R35, R37, R36 ;  /* 0x0000002523247223 */ /* 0x000fe20000000024 */
[----:B------:R-:W-:-:S03]  /*22d0*/  IADD3 R37, PT, PT, R34, 0x7f, -R11 ;  /* 0x0000007f22257810 */ /* 0x000fc60007ffe80b */
[----:B------:R-:W-:Y:S02]  /*22e0*/  FFMA R3, R3, R36, R0 ;  /* 0x0000002403037223 */ /* 0x000fe40000000000 */
[----:B------:R-:W-:Y:S02]  /*22f0*/  IMAD.IADD R37, R37, 0x1, R12 ;  /* 0x0000000125257824 */ /* 0x000fe400078e020c */
[----:B------:R-:W-:-:S05]  /*2300*/  FFMA R0, R35, R3, R36 ;  /* 0x0000000323007223 */ /* 0x000fca0000000024 */
[----:B------:R-:W-:-:S04]  /*2310*/  SHF.R.U32.HI R11, RZ, 0x17, R0 ;  /* 0x00000017ff0b7819 */ /* 0x000fc80000011600 */
[----:B------:R-:W-:-:S05]  /*2320*/  LOP3.LUT R12, R11, 0xff, RZ, 0xc0, !PT ;  /* 0x000000ff0b0c7812 */ /* 0x000fca00078ec0ff */
[----:B------:R-:W-:-:S05]  /*2330*/  IMAD.IADD R11, R12, 0x1, R37 ;  /* 0x000000010c0b7824 */ /* 0x000fca00078e0225 */
[----:B------:R-:W-:-:S04]  /*2340*/  IADD3 R12, PT, PT, R11, -0x1, RZ ;  /* 0xffffffff0b0c7810 */ /* 0x000fc80007ffe0ff */
[----:B------:R-:W-:-:S13]  /*2350*/  ISETP.GE.U32.AND P0, PT, R12, 0xfe, PT ;  /* 0x000000fe0c00780c */ /* 0x000fda0003f06070 */
[----:B------:R-:W-:Y:S05]  /*2360*/  @!P0 BRA `(.L_x_48) ;  /* 0x0000000000808947 */ /* 0x000fea0003800000 */
[----:B------:R-:W-:-:S13]  /*2370*/  ISETP.GT.AND P0, PT, R11, 0xfe, PT ;  /* 0x000000fe0b00780c */ /* 0x000fda0003f04270 */
[----:B------:R-:W-:Y:S05]  /*2380*/  @P0 BRA `(.L_x_49) ;  /* 0x00000000006c0947 */ /* 0x000fea0003800000 */
[----:B------:R-:W-:-:S13]  /*2390*/  ISETP.GE.AND P0, PT, R11, 0x1, PT ;  /* 0x000000010b00780c */ /* 0x000fda0003f06270 */
[----:B------:R-:W-:Y:S05]  /*23a0*/  @P0 BRA `(.L_x_50) ;  /* 0x0000000000740947 */ /* 0x000fea0003800000 */
[----:B------:R-:W-:Y:S02]  /*23b0*/  ISETP.GE.AND P0, PT, R11, -0x18, PT ;  /* 0xffffffe80b00780c */ /* 0x000fe40003f06270 */
[----:B------:R-:W-:-:S11]  /*23c0*/  LOP3.LUT R0, R0, 0x80000000, RZ, 0xc0, !PT ;  /* 0x8000000000007812 */ /* 0x000fd600078ec0ff */
[----:B------:R-:W-:Y:S05]  /*23d0*/  @!P0 BRA `(.L_x_50) ;  /* 0x0000000000688947 */ /* 0x000fea0003800000 */
[CCC-:B------:R-:W-:Y:S01]  /*23e0*/  FFMA.RZ R12, R35.reuse, R3.reuse, R36.reuse ;  /* 0x00000003230c7223 */ /* 0x1c0fe2000000c024 */
[CCC-:B------:R-:W-:Y:S01]  /*23f0*/  FFMA.RP R34, R35.reuse, R3.reuse, R36.reuse ;  /* 0x0000000323227223 */ /* 0x1c0fe20000008024 */
[----:B------:R-:W-:Y:S01]  /*2400*/  FFMA.RM R35, R35, R3, R36 ;  /* 0x0000000323237223 */ /* 0x000fe20000004024 */
[C---:B------:R-:W-:Y:S01]  /*2410*/  VIADD R3, R11.reuse, 0x20 ;  /* 0x000000200b037836 */ /* 0x040fe20000000000 */
[C---:B------:R-:W-:Y:S02]  /*2420*/  ISETP.NE.AND P2, PT, R11.reuse, RZ, PT ;  /* 0x000000ff0b00720c */ /* 0x040fe40003f45270 */
[----:B------:R-:W-:Y:S02]  /*2430*/  LOP3.LUT R12, R12, 0x7fffff, RZ, 0xc0, !PT ;  /* 0x007fffff0c0c7812 */ /* 0x000fe400078ec0ff */
[----:B------:R-:W-:Y:S01]  /*2440*/  ISETP.NE.AND P1, PT, R11, RZ, PT ;  /* 0x000000ff0b00720c */ /* 0x000fe20003f25270 */
[----:B------:R-:W-:Y:S01]  /*2450*/  IMAD.MOV R11, RZ, RZ, -R11 ;  /* 0x000000ffff0b7224 */ /* 0x000fe200078e0a0b */
[----:B------:R-:W-:-:S02]  /*2460*/  LOP3.LUT R12, R12, 0x800000, RZ, 0xfc, !PT ;  /* 0x008000000c0c7812 */ /* 0x000fc400078efcff */
[----:B------:R-:W-:Y:S02]  /*2470*/  FSETP.NEU.FTZ.AND P0, PT, R34, R35, PT ;  /* 0x000000232200720b */ /* 0x000fe40003f1d000 */
[----:B------:R-:W-:Y:S02]  /*2480*/  SHF.L.U32 R3, R12, R3, RZ ;  /* 0x000000030c037219 */ /* 0x000fe400000006ff */
[----:B------:R-:W-:Y:S02]  /*2490*/  SEL R11, R11, RZ, P2 ;  /* 0x000000ff0b0b7207 */ /* 0x000fe40001000000 */
[----:B------:R-:W-:Y:S02]  /*24a0*/  ISETP.NE.AND P1, PT, R3, RZ, P1 ;  /* 0x000000ff0300720c */ /* 0x000fe40000f25270 */
[----:B------:R-:W-:Y:S02]  /*24b0*/  SHF.R.U32.HI R12, RZ, R11, R12 ;  /* 0x0000000bff0c7219 */ /* 0x000fe4000001160c */
[----:B------:R-:W-:-:S02]  /*24c0*/  PLOP3.LUT P0, PT, P0, P1, PT, 0xf8, 0x8f ;  /* 0x00000000008f781c */ /* 0x000fc40000703f70 */
[----:B------:R-:W-:Y:S02]  /*24d0*/  SHF.R.U32.HI R3, RZ, 0x1, R12 ;  /* 0x00000001ff037819 */ /* 0x000fe4000001160c */
[----:B------:R-:W-:-:S04]  /*24e0*/  SEL R34, RZ, 0x1, !P0 ;  /* 0x00000001ff227807 */ /* 0x000fc80004000000 */
[----:B------:R-:W-:-:S04]  /*24f0*/  LOP3.LUT R11, R34, 0x1, R3, 0xf8, !PT ;  /* 0x00000001220b7812 */ /* 0x000fc800078ef803 */
[----:B------:R-:W-:-:S05]  /*2500*/  LOP3.LUT R12, R11, R12, RZ, 0xc0, !PT ;  /* 0x0000000c0b0c7212 */ /* 0x000fca00078ec0ff */
[----:B------:R-:W-:-:S05]  /*2510*/  IMAD.IADD R3, R3, 0x1, R12 ;  /* 0x0000000103037824 */ /* 0x000fca00078e020c */
[----:B------:R-:W-:Y:S01]  /*2520*/  LOP3.LUT R0, R3, R0, RZ, 0xfc, !PT ;  /* 0x0000000003007212 */ /* 0x000fe200078efcff */
[----:B------:R-:W-:Y:S06]  /*2530*/  BRA `(.L_x_50) ;  /* 0x0000000000107947 */ /* 0x000fec0003800000 */
.L_x_49:
[----:B------:R-:W-:-:S04]  /*2540*/  LOP3.LUT R0, R0, 0x80000000, RZ, 0xc0, !PT ;  /* 0x8000000000007812 */ /* 0x000fc800078ec0ff */
[----:B------:R-:W-:Y:S01]  /*2550*/  LOP3.LUT R0, R0, 0x7f800000, RZ, 0xfc, !PT ;  /* 0x7f80000000007812 */ /* 0x000fe200078efcff */
[----:B------:R-:W-:Y:S06]  /*2560*/  BRA `(.L_x_50) ;  /* 0x0000000000047947 */ /* 0x000fec0003800000 */
.L_x_48:
[----:B------:R-:W-:-:S07]  /*2570*/  LEA R0, R37, R0, 0x17 ;  /* 0x0000000025007211 */ /* 0x000fce00078eb8ff */
.L_x_50:
[----:B------:R-:W-:Y:S05]  /*2580*/  BSYNC.RECONVERGENT B4 ;  /* 0x0000000000047941 */ /* 0x000fea0003800200 */
.L_x_47:
[----:B------:R-:W-:Y:S05]  /*2590*/  BRA `(.L_x_51) ;  /* 0x0000000000207947 */ /* 0x000fea0003800000 */
.L_x_46:
[----:B------:R-:W-:-:S04]  /*25a0*/  LOP3.LUT R0, R3, 0x80000000, R0, 0x48, !PT ;  /* 0x8000000003007812 */ /* 0x000fc800078e4800 */
[----:B------:R-:W-:Y:S01]  /*25b0*/  LOP3.LUT R0, R0, 0x7f800000, RZ, 0xfc, !PT ;  /* 0x7f80000000007812 */ /* 0x000fe200078efcff */
[----:B------:R-:W-:Y:S06]  /*25c0*/  BRA `(.L_x_51) ;  /* 0x0000000000147947 */ /* 0x000fec0003800000 */
.L_x_45:
[----:B------:R-:W-:Y:S01]  /*25d0*/  LOP3.LUT R0, R3, 0x80000000, R0, 0x48, !PT ;  /* 0x8000000003007812 */ /* 0x000fe200078e4800 */
[----:B------:R-:W-:Y:S06]  /*25e0*/  BRA `(.L_x_51) ;  /* 0x00000000000c7947 */ /* 0x000fec0003800000 */
.L_x_44:
[----:B------:R-:W0:Y:S01]  /*25f0*/  MUFU.RSQ R0, -QNAN ;  /* 0xffc0000000007908 */ /* 0x000e220000001400 */
[----:B------:R-:W-:Y:S05]  /*2600*/  BRA `(.L_x_51) ;  /* 0x0000000000047947 */ /* 0x000fea0003800000 */
.L_x_43:
[----:B------:R-:W-:-:S07]  /*2610*/  FADD.FTZ R0, R0, R3 ;  /* 0x0000000300007221 */ /* 0x000fce0000010000 */
.L_x_51:
[----:B------:R-:W-:Y:S05]  /*2620*/  BSYNC.RECONVERGENT B3 ;  /* 0x0000000000037941 */ /* 0x000fea0003800200 */
.L_x_41:
[----:B------:R-:W-:Y:S02]  /*2630*/  IMAD.MOV.U32 R34, RZ, RZ, R4 ;  /* 0x000000ffff227224 */ /* 0x000fe400078e0004 */
[----:B------:R-:W-:-:S04]  /*2640*/  IMAD.MOV.U32 R35, RZ, RZ, 0x0 ;  /* 0x00000000ff237424 */ /* 0x000fc800078e00ff */
[----:B0-----:R-:W-:Y:S05]  /*2650*/  RET.REL.NODEC R34 `(compute_spike_times_kernel) ;  /* 0xffffffd822687950 */ /* 0x001fea0003c3ffff */
.L_x_52:
[----:B------:R-:W-:-:S00]  /*2660*/  BRA `(.L_x_52) ;  /* 0xfffffffc00fc7947 */ /* 0x000fc0000383ffff */
[----:B------:R-:W-:-:S00]  /*2670*/  NOP ;  /* 0x0000000000007918 */ /* 0x000fc00000000000 */
        /* <DEDUP_REMOVED lines=8> */
.L_x_54:


//--------------------- .nv.shared.reserved.0     --------------------------
	.section	.nv.shared.reserved.0,"aw",@nobits
	.weak		__nv_reservedSMEM_offset_0_alias
	.size		__nv_reservedSMEM_offset_0_alias, 0, 64
	.other		__nv_reservedSMEM_offset_0_alias,@"STO_CUDA_RESERVED_SHARED STV_DEFAULT"
__nv_reservedSMEM_offset_0_alias:
	.zero		0
	.zero		64


//--------------------- .nv.constant0.compute_spike_times_kernel --------------------------
	.section	.nv.constant0.compute_spike_times_kernel,"a",@progbits
	.sectionflags	@""
	.align	4
.nv.constant0.compute_spike_times_kernel:
	.zero		1016


//--------------------- SYMBOLS --------------------------

	.type		.nv.reservedSmem.offset0,@object
	.size		.nv.reservedSmem.offset0,0x4
